//
// Generated by NVIDIA NVVM Compiler
//
// Compiler Build ID: CL-36424714
// Cuda compilation tools, release 13.0, V13.0.88
// Based on NVVM 20.0.0
//

.version 9.0
.target sm_100
.address_size 64

	// .globl	_Z3knnPfiS_iPiiS_
.extern .func  (.param .b64 func_retval0) malloc
(
	.param .b64 malloc_param_0
)
;
.func  (.param .align 16 .b8 func_retval0[16]) __internal_trig_reduction_slowpathd
(
	.param .b64 __internal_trig_reduction_slowpathd_param_0
)
;
.func  (.param .b64 func_retval0) __internal_accurate_pow
(
	.param .b64 __internal_accurate_pow_param_0
)
;
.global .align 8 .b8 __cudart_i2opi_d[144] = {8, 93, 141, 31, 177, 95, 251, 107, 234, 146, 82, 138, 247, 57, 7, 61, 123, 241, 229, 235, 199, 186, 39, 117, 45, 234, 95, 158, 102, 63, 70, 79, 183, 9, 203, 39, 207, 126, 54, 109, 31, 109, 10, 90, 139, 17, 47, 239, 15, 152, 5, 222, 255, 151, 248, 31, 59, 40, 249, 189, 139, 95, 132, 156, 244, 57, 83, 131, 57, 214, 145, 57, 65, 126, 95, 180, 38, 112, 156, 233, 132, 68, 187, 46, 245, 53, 130, 232, 62, 167, 41, 177, 28, 235, 29, 254, 28, 146, 209, 9, 234, 46, 73, 6, 224, 210, 77, 66, 58, 110, 36, 183, 97, 197, 187, 222, 171, 99, 81, 254, 65, 144, 67, 60, 153, 149, 98, 219, 192, 221, 52, 245, 209, 87, 39, 252, 41, 21, 68, 78, 110, 131, 249, 162};
.global .align 16 .b8 __cudart_sin_cos_coeffs[128] = {70, 210, 176, 44, 241, 229, 90, 190, 146, 227, 172, 105, 227, 29, 199, 62, 161, 98, 219, 25, 160, 1, 42, 191, 24, 8, 17, 17, 17, 17, 129, 63, 84, 85, 85, 85, 85, 85, 197, 191, 0, 0, 0, 0, 0, 0, 0, 0, 0, 0, 0, 0, 0, 0, 0, 0, 100, 129, 253, 32, 131, 255, 168, 189, 40, 133, 239, 193, 167, 238, 33, 62, 217, 230, 6, 142, 79, 126, 146, 190, 233, 188, 221, 25, 160, 1, 250, 62, 71, 93, 193, 22, 108, 193, 86, 191, 81, 85, 85, 85, 85, 85, 165, 63, 0, 0, 0, 0, 0, 0, 224, 191, 0, 0, 0, 0, 0, 0, 240, 63};

.visible .entry _Z3knnPfiS_iPiiS_(
	.param .u64 .ptr .align 1 _Z3knnPfiS_iPiiS__param_0,
	.param .u32 _Z3knnPfiS_iPiiS__param_1,
	.param .u64 .ptr .align 1 _Z3knnPfiS_iPiiS__param_2,
	.param .u32 _Z3knnPfiS_iPiiS__param_3,
	.param .u64 .ptr .align 1 _Z3knnPfiS_iPiiS__param_4,
	.param .u32 _Z3knnPfiS_iPiiS__param_5,
	.param .u64 .ptr .align 1 _Z3knnPfiS_iPiiS__param_6
)
{
	.reg .pred 	%p<42>;
	.reg .b32 	%r<63>;
	.reg .b32 	%f<13>;
	.reg .b64 	%rd<36>;
	.reg .b64 	%fd<53>;

	ld.param.u64 	%rd10, [_Z3knnPfiS_iPiiS__param_0];
	ld.param.u64 	%rd11, [_Z3knnPfiS_iPiiS__param_2];
	ld.param.u32 	%r20, [_Z3knnPfiS_iPiiS__param_3];
	ld.param.u64 	%rd12, [_Z3knnPfiS_iPiiS__param_4];
	ld.param.u64 	%rd13, [_Z3knnPfiS_iPiiS__param_6];
	cvta.to.global.u64 	%rd1, %rd13;
	mov.u32 	%r21, %ctaid.x;
	mov.u32 	%r22, %ntid.x;
	mov.u32 	%r23, %tid.x;
	mad.lo.s32 	%r1, %r21, %r22, %r23;
	setp.lt.s32 	%p2, %r20, 1;
	@%p2 bra 	$L__BB0_18;
	cvta.to.global.u64 	%rd14, %rd10;
	mul.lo.s32 	%r24, %r1, 3;
	mul.wide.s32 	%rd15, %r24, 4;
	add.s64 	%rd2, %rd14, %rd15;
	mov.f64 	%fd21, 0d4000000000000000;
	{
	.reg .b32 %temp; 
	mov.b64 	{%temp, %r2}, %fd21;
	}
	and.b32  	%r3, %r2, 2146435072;
	setp.eq.s32 	%p3, %r3, 1062207488;
	setp.lt.s32 	%p4, %r2, 0;
	selp.b32 	%r4, 0, 2146435072, %p4;
	and.b32  	%r25, %r2, 2147483647;
	setp.ne.s32 	%p5, %r25, 1071644672;
	and.pred  	%p1, %p3, %p5;
	or.b32  	%r5, %r4, -2147483648;
	mul.lo.s32 	%r58, %r20, %r1;
	neg.s32 	%r59, %r20;
	cvta.to.global.u64 	%rd16, %rd11;
	add.s64 	%rd34, %rd16, 4;
$L__BB0_2:
	setp.lt.s32 	%p6, %r2, 0;
	setp.eq.s32 	%p7, %r3, 1062207488;
	ld.global.f32 	%f6, [%rd2];
	ld.global.f32 	%f7, [%rd34+-4];
	sub.f32 	%f1, %f6, %f7;
	cvt.f64.f32 	%fd1, %f1;
	{
	.reg .b32 %temp; 
	mov.b64 	{%temp, %r10}, %fd1;
	}
	abs.f64 	%fd2, %fd1;
	{ // callseq 0, 0
	.param .b64 param0;
	st.param.f64 	[param0], %fd2;
	.param .b64 retval0;
	call.uni (retval0), 
	__internal_accurate_pow, 
	(
	param0
	);
	ld.param.f64 	%fd22, [retval0];
	} // callseq 0
	setp.lt.s32 	%p9, %r10, 0;
	neg.f64 	%fd24, %fd22;
	selp.f64 	%fd25, %fd24, %fd22, %p7;
	selp.f64 	%fd26, %fd25, %fd22, %p9;
	setp.eq.f32 	%p10, %f1, 0f00000000;
	selp.b32 	%r26, %r10, 0, %p7;
	or.b32  	%r27, %r26, 2146435072;
	selp.b32 	%r28, %r27, %r26, %p6;
	mov.b32 	%r29, 0;
	mov.b64 	%fd27, {%r29, %r28};
	selp.f64 	%fd50, %fd27, %fd26, %p10;
	add.f64 	%fd28, %fd1, 0d4000000000000000;
	{
	.reg .b32 %temp; 
	mov.b64 	{%temp, %r30}, %fd28;
	}
	and.b32  	%r31, %r30, 2146435072;
	setp.ne.s32 	%p11, %r31, 2146435072;
	@%p11 bra 	$L__BB0_7;
	setp.num.f32 	%p12, %f1, %f1;
	@%p12 bra 	$L__BB0_5;
	mov.f64 	%fd29, 0d4000000000000000;
	add.rn.f64 	%fd50, %fd1, %fd29;
	bra.uni 	$L__BB0_7;
$L__BB0_5:
	setp.neu.f64 	%p13, %fd2, 0d7FF0000000000000;
	@%p13 bra 	$L__BB0_7;
	setp.lt.s32 	%p14, %r10, 0;
	selp.b32 	%r32, %r5, %r4, %p1;
	selp.b32 	%r33, %r32, %r4, %p14;
	mov.b32 	%r34, 0;
	mov.b64 	%fd50, {%r34, %r33};
$L__BB0_7:
	setp.lt.s32 	%p15, %r2, 0;
	setp.eq.s32 	%p16, %r3, 1062207488;
	setp.eq.f32 	%p18, %f1, 0f3F800000;
	selp.f64 	%fd7, 0d3FF0000000000000, %fd50, %p18;
	ld.global.f32 	%f8, [%rd2+4];
	ld.global.f32 	%f9, [%rd34];
	sub.f32 	%f2, %f8, %f9;
	cvt.f64.f32 	%fd8, %f2;
	{
	.reg .b32 %temp; 
	mov.b64 	{%temp, %r11}, %fd8;
	}
	abs.f64 	%fd9, %fd8;
	{ // callseq 1, 0
	.param .b64 param0;
	st.param.f64 	[param0], %fd9;
	.param .b64 retval0;
	call.uni (retval0), 
	__internal_accurate_pow, 
	(
	param0
	);
	ld.param.f64 	%fd30, [retval0];
	} // callseq 1
	setp.lt.s32 	%p19, %r11, 0;
	neg.f64 	%fd32, %fd30;
	selp.f64 	%fd33, %fd32, %fd30, %p16;
	selp.f64 	%fd34, %fd33, %fd30, %p19;
	setp.eq.f32 	%p20, %f2, 0f00000000;
	selp.b32 	%r35, %r11, 0, %p16;
	or.b32  	%r36, %r35, 2146435072;
	selp.b32 	%r37, %r36, %r35, %p15;
	mov.b32 	%r38, 0;
	mov.b64 	%fd35, {%r38, %r37};
	selp.f64 	%fd51, %fd35, %fd34, %p20;
	add.f64 	%fd36, %fd8, 0d4000000000000000;
	{
	.reg .b32 %temp; 
	mov.b64 	{%temp, %r39}, %fd36;
	}
	and.b32  	%r40, %r39, 2146435072;
	setp.ne.s32 	%p21, %r40, 2146435072;
	@%p21 bra 	$L__BB0_12;
	setp.num.f32 	%p22, %f2, %f2;
	@%p22 bra 	$L__BB0_10;
	mov.f64 	%fd37, 0d4000000000000000;
	add.rn.f64 	%fd51, %fd8, %fd37;
	bra.uni 	$L__BB0_12;
$L__BB0_10:
	setp.neu.f64 	%p23, %fd9, 0d7FF0000000000000;
	@%p23 bra 	$L__BB0_12;
	setp.lt.s32 	%p24, %r11, 0;
	selp.b32 	%r41, %r5, %r4, %p1;
	selp.b32 	%r42, %r41, %r4, %p24;
	mov.b32 	%r43, 0;
	mov.b64 	%fd51, {%r43, %r42};
$L__BB0_12:
	setp.lt.s32 	%p25, %r2, 0;
	setp.eq.s32 	%p26, %r3, 1062207488;
	setp.eq.f32 	%p28, %f2, 0f3F800000;
	selp.f64 	%fd38, 0d3FF0000000000000, %fd51, %p28;
	add.f64 	%fd14, %fd7, %fd38;
	ld.global.f32 	%f10, [%rd2+8];
	ld.global.f32 	%f11, [%rd34+4];
	sub.f32 	%f3, %f10, %f11;
	cvt.f64.f32 	%fd15, %f3;
	{
	.reg .b32 %temp; 
	mov.b64 	{%temp, %r12}, %fd15;
	}
	abs.f64 	%fd16, %fd15;
	{ // callseq 2, 0
	.param .b64 param0;
	st.param.f64 	[param0], %fd16;
	.param .b64 retval0;
	call.uni (retval0), 
	__internal_accurate_pow, 
	(
	param0
	);
	ld.param.f64 	%fd39, [retval0];
	} // callseq 2
	setp.lt.s32 	%p29, %r12, 0;
	neg.f64 	%fd41, %fd39;
	selp.f64 	%fd42, %fd41, %fd39, %p26;
	selp.f64 	%fd43, %fd42, %fd39, %p29;
	setp.eq.f32 	%p30, %f3, 0f00000000;
	selp.b32 	%r44, %r12, 0, %p26;
	or.b32  	%r45, %r44, 2146435072;
	selp.b32 	%r46, %r45, %r44, %p25;
	mov.b32 	%r47, 0;
	mov.b64 	%fd44, {%r47, %r46};
	selp.f64 	%fd52, %fd44, %fd43, %p30;
	add.f64 	%fd45, %fd15, 0d4000000000000000;
	{
	.reg .b32 %temp; 
	mov.b64 	{%temp, %r48}, %fd45;
	}
	and.b32  	%r49, %r48, 2146435072;
	setp.ne.s32 	%p31, %r49, 2146435072;
	@%p31 bra 	$L__BB0_17;
	setp.num.f32 	%p32, %f3, %f3;
	@%p32 bra 	$L__BB0_15;
	mov.f64 	%fd46, 0d4000000000000000;
	add.rn.f64 	%fd52, %fd15, %fd46;
	bra.uni 	$L__BB0_17;
$L__BB0_15:
	setp.neu.f64 	%p33, %fd16, 0d7FF0000000000000;
	@%p33 bra 	$L__BB0_17;
	setp.lt.s32 	%p34, %r12, 0;
	selp.b32 	%r50, %r5, %r4, %p1;
	selp.b32 	%r51, %r50, %r4, %p34;
	mov.b32 	%r52, 0;
	mov.b64 	%fd52, {%r52, %r51};
$L__BB0_17:
	setp.eq.f32 	%p35, %f3, 0f3F800000;
	selp.f64 	%fd47, 0d3FF0000000000000, %fd52, %p35;
	add.f64 	%fd48, %fd14, %fd47;
	sqrt.rn.f64 	%fd49, %fd48;
	cvt.rn.f32.f64 	%f12, %fd49;
	mul.wide.s32 	%rd17, %r58, 4;
	add.s64 	%rd18, %rd1, %rd17;
	st.global.f32 	[%rd18], %f12;
	add.s32 	%r59, %r59, 1;
	setp.ne.s32 	%p36, %r59, 0;
	add.s32 	%r58, %r58, 1;
	add.s64 	%rd34, %rd34, 12;
	@%p36 bra 	$L__BB0_2;
$L__BB0_18:
	setp.lt.s32 	%p37, %r20, 1;
	bar.sync 	0;
	mul.lo.s32 	%r53, %r20, %r1;
	mul.wide.s32 	%rd19, %r53, 4;
	add.s64 	%rd6, %rd1, %rd19;
	cvta.to.global.u64 	%rd20, %rd12;
	add.s64 	%rd7, %rd20, %rd19;
	mov.b32 	%r54, 0;
	st.global.u32 	[%rd7], %r54;
	@%p37 bra 	$L__BB0_26;
	mov.b32 	%r60, 0;
$L__BB0_20:
	mul.wide.u32 	%rd22, %r60, 4;
	add.s64 	%rd23, %rd6, %rd22;
	ld.global.f32 	%f4, [%rd23];
	setp.eq.s32 	%p38, %r60, 0;
	mov.b64 	%rd35, 0;
	@%p38 bra 	$L__BB0_25;
	mov.u32 	%r61, %r60;
$L__BB0_22:
	add.s32 	%r17, %r61, -1;
	mul.wide.u32 	%rd24, %r17, 4;
	add.s64 	%rd25, %rd6, %rd24;
	ld.global.f32 	%f5, [%rd25];
	setp.leu.f32 	%p39, %f5, %f4;
	mov.u32 	%r62, %r61;
	@%p39 bra 	$L__BB0_24;
	mul.wide.u32 	%rd26, %r61, 4;
	add.s64 	%rd27, %rd6, %rd26;
	st.global.f32 	[%rd27], %f5;
	add.s64 	%rd29, %rd7, %rd24;
	ld.global.u32 	%r57, [%rd29];
	add.s64 	%rd30, %rd7, %rd26;
	st.global.u32 	[%rd30], %r57;
	setp.gt.s32 	%p40, %r61, 1;
	mov.b32 	%r62, 0;
	mov.u32 	%r61, %r17;
	@%p40 bra 	$L__BB0_22;
$L__BB0_24:
	cvt.s64.s32 	%rd35, %r62;
$L__BB0_25:
	shl.b64 	%rd31, %rd35, 2;
	add.s64 	%rd32, %rd6, %rd31;
	st.global.f32 	[%rd32], %f4;
	add.s64 	%rd33, %rd7, %rd31;
	st.global.u32 	[%rd33], %r60;
	add.s32 	%r60, %r60, 1;
	setp.ne.s32 	%p41, %r60, %r20;
	@%p41 bra 	$L__BB0_20;
$L__BB0_26:
	ret;

}
	// .globl	_Z7NormalsPfPiiiiS_
.visible .entry _Z7NormalsPfPiiiiS_(
	.param .u64 .ptr .align 1 _Z7NormalsPfPiiiiS__param_0,
	.param .u64 .ptr .align 1 _Z7NormalsPfPiiiiS__param_1,
	.param .u32 _Z7NormalsPfPiiiiS__param_2,
	.param .u32 _Z7NormalsPfPiiiiS__param_3,
	.param .u32 _Z7NormalsPfPiiiiS__param_4,
	.param .u64 .ptr .align 1 _Z7NormalsPfPiiiiS__param_5
)
{
	.reg .pred 	%p<24>;
	.reg .b32 	%r<99>;
	.reg .b32 	%f<339>;
	.reg .b64 	%rd<55>;
	.reg .b64 	%fd<41>;

	ld.param.u64 	%rd6, [_Z7NormalsPfPiiiiS__param_0];
	ld.param.u64 	%rd7, [_Z7NormalsPfPiiiiS__param_1];
	ld.param.u32 	%r35, [_Z7NormalsPfPiiiiS__param_3];
	ld.param.u32 	%r36, [_Z7NormalsPfPiiiiS__param_4];
	ld.param.u64 	%rd5, [_Z7NormalsPfPiiiiS__param_5];
	cvta.to.global.u64 	%rd1, %rd6;
	cvta.to.global.u64 	%rd2, %rd7;
	mov.u32 	%r37, %ctaid.x;
	mov.u32 	%r38, %ntid.x;
	mov.u32 	%r39, %tid.x;
	mad.lo.s32 	%r1, %r37, %r38, %r39;
	setp.lt.s32 	%p1, %r36, 1;
	mov.f32 	%f300, 0f00000000;
	mov.f32 	%f301, %f300;
	mov.f32 	%f302, %f300;
	@%p1 bra 	$L__BB1_10;
	mul.lo.s32 	%r2, %r35, %r1;
	cvt.rn.f32.u32 	%f1, %r36;
	and.b32  	%r3, %r36, 3;
	setp.lt.u32 	%p2, %r36, 4;
	mov.f32 	%f302, 0f00000000;
	mov.b32 	%r91, 1;
	mov.f32 	%f301, %f302;
	mov.f32 	%f300, %f302;
	@%p2 bra 	$L__BB1_5;
	and.b32  	%r42, %r36, 2147483644;
	neg.s32 	%r89, %r42;
	add.s64 	%rd3, %rd2, 8;
	add.s32 	%r87, %r2, 1;
	mov.f32 	%f302, 0f00000000;
	mov.b32 	%r88, 0;
$L__BB1_3:
	.pragma "nounroll";
	mul.wide.s32 	%rd8, %r87, 4;
	add.s64 	%rd9, %rd3, %rd8;
	ld.global.u32 	%r43, [%rd9+-8];
	mul.lo.s32 	%r44, %r43, 3;
	mul.wide.s32 	%rd10, %r44, 4;
	add.s64 	%rd11, %rd1, %rd10;
	ld.global.f32 	%f90, [%rd11];
	div.rn.f32 	%f91, %f90, %f1;
	add.f32 	%f92, %f300, %f91;
	ld.global.f32 	%f93, [%rd11+4];
	div.rn.f32 	%f94, %f93, %f1;
	add.f32 	%f95, %f301, %f94;
	ld.global.f32 	%f96, [%rd11+8];
	div.rn.f32 	%f97, %f96, %f1;
	add.f32 	%f98, %f302, %f97;
	ld.global.u32 	%r45, [%rd9+-4];
	mul.lo.s32 	%r46, %r45, 3;
	mul.wide.s32 	%rd12, %r46, 4;
	add.s64 	%rd13, %rd1, %rd12;
	ld.global.f32 	%f99, [%rd13];
	div.rn.f32 	%f100, %f99, %f1;
	add.f32 	%f101, %f92, %f100;
	ld.global.f32 	%f102, [%rd13+4];
	div.rn.f32 	%f103, %f102, %f1;
	add.f32 	%f104, %f95, %f103;
	ld.global.f32 	%f105, [%rd13+8];
	div.rn.f32 	%f106, %f105, %f1;
	add.f32 	%f107, %f98, %f106;
	ld.global.u32 	%r47, [%rd9];
	mul.lo.s32 	%r48, %r47, 3;
	mul.wide.s32 	%rd14, %r48, 4;
	add.s64 	%rd15, %rd1, %rd14;
	ld.global.f32 	%f108, [%rd15];
	div.rn.f32 	%f109, %f108, %f1;
	add.f32 	%f110, %f101, %f109;
	ld.global.f32 	%f111, [%rd15+4];
	div.rn.f32 	%f112, %f111, %f1;
	add.f32 	%f113, %f104, %f112;
	ld.global.f32 	%f114, [%rd15+8];
	div.rn.f32 	%f115, %f114, %f1;
	add.f32 	%f116, %f107, %f115;
	ld.global.u32 	%r49, [%rd9+4];
	mul.lo.s32 	%r50, %r49, 3;
	mul.wide.s32 	%rd16, %r50, 4;
	add.s64 	%rd17, %rd1, %rd16;
	ld.global.f32 	%f117, [%rd17];
	div.rn.f32 	%f118, %f117, %f1;
	add.f32 	%f300, %f110, %f118;
	ld.global.f32 	%f119, [%rd17+4];
	div.rn.f32 	%f120, %f119, %f1;
	add.f32 	%f301, %f113, %f120;
	ld.global.f32 	%f121, [%rd17+8];
	div.rn.f32 	%f122, %f121, %f1;
	add.f32 	%f302, %f116, %f122;
	add.s32 	%r89, %r89, 4;
	add.s32 	%r88, %r88, 4;
	add.s32 	%r87, %r87, 4;
	setp.ne.s32 	%p3, %r89, 0;
	@%p3 bra 	$L__BB1_3;
	add.s32 	%r91, %r88, 1;
$L__BB1_5:
	setp.eq.s32 	%p4, %r3, 0;
	@%p4 bra 	$L__BB1_10;
	setp.eq.s32 	%p5, %r3, 1;
	@%p5 bra 	$L__BB1_8;
	add.s32 	%r51, %r91, %r2;
	mul.wide.s32 	%rd18, %r51, 4;
	add.s64 	%rd19, %rd2, %rd18;
	ld.global.u32 	%r52, [%rd19];
	mul.lo.s32 	%r53, %r52, 3;
	mul.wide.s32 	%rd20, %r53, 4;
	add.s64 	%rd21, %rd1, %rd20;
	ld.global.f32 	%f124, [%rd21];
	div.rn.f32 	%f125, %f124, %f1;
	add.f32 	%f126, %f300, %f125;
	ld.global.f32 	%f127, [%rd21+4];
	div.rn.f32 	%f128, %f127, %f1;
	add.f32 	%f129, %f301, %f128;
	ld.global.f32 	%f130, [%rd21+8];
	div.rn.f32 	%f131, %f130, %f1;
	add.f32 	%f132, %f302, %f131;
	ld.global.u32 	%r54, [%rd19+4];
	mul.lo.s32 	%r55, %r54, 3;
	mul.wide.s32 	%rd22, %r55, 4;
	add.s64 	%rd23, %rd1, %rd22;
	ld.global.f32 	%f133, [%rd23];
	div.rn.f32 	%f134, %f133, %f1;
	add.f32 	%f300, %f126, %f134;
	ld.global.f32 	%f135, [%rd23+4];
	div.rn.f32 	%f136, %f135, %f1;
	add.f32 	%f301, %f129, %f136;
	ld.global.f32 	%f137, [%rd23+8];
	div.rn.f32 	%f138, %f137, %f1;
	add.f32 	%f302, %f132, %f138;
	add.s32 	%r91, %r91, 2;
$L__BB1_8:
	and.b32  	%r56, %r36, 1;
	setp.eq.b32 	%p6, %r56, 1;
	not.pred 	%p7, %p6;
	@%p7 bra 	$L__BB1_10;
	add.s32 	%r57, %r91, %r2;
	mul.wide.s32 	%rd24, %r57, 4;
	add.s64 	%rd25, %rd2, %rd24;
	ld.global.u32 	%r58, [%rd25];
	mul.lo.s32 	%r59, %r58, 3;
	mul.wide.s32 	%rd26, %r59, 4;
	add.s64 	%rd27, %rd1, %rd26;
	ld.global.f32 	%f139, [%rd27];
	div.rn.f32 	%f140, %f139, %f1;
	add.f32 	%f300, %f300, %f140;
	ld.global.f32 	%f141, [%rd27+4];
	div.rn.f32 	%f142, %f141, %f1;
	add.f32 	%f301, %f301, %f142;
	ld.global.f32 	%f143, [%rd27+8];
	div.rn.f32 	%f144, %f143, %f1;
	add.f32 	%f302, %f302, %f144;
$L__BB1_10:
	setp.lt.s32 	%p8, %r36, 1;
	bar.sync 	0;
	mov.f32 	%f333, 0f00000000;
	mov.f32 	%f334, %f333;
	mov.f32 	%f335, %f333;
	mov.f32 	%f336, %f333;
	mov.f32 	%f337, %f333;
	mov.f32 	%f338, %f333;
	@%p8 bra 	$L__BB1_20;
	mul.lo.s32 	%r16, %r35, %r1;
	and.b32  	%r17, %r36, 3;
	setp.lt.u32 	%p9, %r36, 4;
	mov.f32 	%f338, 0f00000000;
	mov.b32 	%r96, 1;
	mov.f32 	%f337, %f338;
	mov.f32 	%f336, %f338;
	mov.f32 	%f335, %f338;
	mov.f32 	%f334, %f338;
	mov.f32 	%f333, %f338;
	@%p9 bra 	$L__BB1_15;
	and.b32  	%r62, %r36, 2147483644;
	neg.s32 	%r94, %r62;
	add.s64 	%rd4, %rd2, 8;
	add.s32 	%r92, %r16, 1;
	mov.f32 	%f338, 0f00000000;
	mov.b32 	%r93, 0;
$L__BB1_13:
	.pragma "nounroll";
	mul.wide.s32 	%rd28, %r92, 4;
	add.s64 	%rd29, %rd4, %rd28;
	ld.global.u32 	%r63, [%rd29+-8];
	mul.lo.s32 	%r64, %r63, 3;
	mul.wide.s32 	%rd30, %r64, 4;
	add.s64 	%rd31, %rd1, %rd30;
	ld.global.f32 	%f149, [%rd31];
	ld.global.f32 	%f150, [%rd31+4];
	ld.global.f32 	%f151, [%rd31+8];
	sub.f32 	%f152, %f149, %f300;
	fma.rn.f32 	%f153, %f152, %f152, %f336;
	sub.f32 	%f154, %f150, %f301;
	fma.rn.f32 	%f155, %f152, %f154, %f335;
	sub.f32 	%f156, %f151, %f302;
	fma.rn.f32 	%f157, %f152, %f156, %f334;
	fma.rn.f32 	%f158, %f154, %f154, %f333;
	fma.rn.f32 	%f159, %f154, %f156, %f337;
	fma.rn.f32 	%f160, %f156, %f156, %f338;
	ld.global.u32 	%r65, [%rd29+-4];
	mul.lo.s32 	%r66, %r65, 3;
	mul.wide.s32 	%rd32, %r66, 4;
	add.s64 	%rd33, %rd1, %rd32;
	ld.global.f32 	%f161, [%rd33];
	ld.global.f32 	%f162, [%rd33+4];
	ld.global.f32 	%f163, [%rd33+8];
	sub.f32 	%f164, %f161, %f300;
	fma.rn.f32 	%f165, %f164, %f164, %f153;
	sub.f32 	%f166, %f162, %f301;
	fma.rn.f32 	%f167, %f164, %f166, %f155;
	sub.f32 	%f168, %f163, %f302;
	fma.rn.f32 	%f169, %f164, %f168, %f157;
	fma.rn.f32 	%f170, %f166, %f166, %f158;
	fma.rn.f32 	%f171, %f166, %f168, %f159;
	fma.rn.f32 	%f172, %f168, %f168, %f160;
	ld.global.u32 	%r67, [%rd29];
	mul.lo.s32 	%r68, %r67, 3;
	mul.wide.s32 	%rd34, %r68, 4;
	add.s64 	%rd35, %rd1, %rd34;
	ld.global.f32 	%f173, [%rd35];
	ld.global.f32 	%f174, [%rd35+4];
	ld.global.f32 	%f175, [%rd35+8];
	sub.f32 	%f176, %f173, %f300;
	fma.rn.f32 	%f177, %f176, %f176, %f165;
	sub.f32 	%f178, %f174, %f301;
	fma.rn.f32 	%f179, %f176, %f178, %f167;
	sub.f32 	%f180, %f175, %f302;
	fma.rn.f32 	%f181, %f176, %f180, %f169;
	fma.rn.f32 	%f182, %f178, %f178, %f170;
	fma.rn.f32 	%f183, %f178, %f180, %f171;
	fma.rn.f32 	%f184, %f180, %f180, %f172;
	ld.global.u32 	%r69, [%rd29+4];
	mul.lo.s32 	%r70, %r69, 3;
	mul.wide.s32 	%rd36, %r70, 4;
	add.s64 	%rd37, %rd1, %rd36;
	ld.global.f32 	%f185, [%rd37];
	ld.global.f32 	%f186, [%rd37+4];
	ld.global.f32 	%f187, [%rd37+8];
	sub.f32 	%f188, %f185, %f300;
	fma.rn.f32 	%f336, %f188, %f188, %f177;
	sub.f32 	%f189, %f186, %f301;
	fma.rn.f32 	%f335, %f188, %f189, %f179;
	sub.f32 	%f190, %f187, %f302;
	fma.rn.f32 	%f334, %f188, %f190, %f181;
	fma.rn.f32 	%f333, %f189, %f189, %f182;
	fma.rn.f32 	%f337, %f189, %f190, %f183;
	fma.rn.f32 	%f338, %f190, %f190, %f184;
	add.s32 	%r94, %r94, 4;
	add.s32 	%r93, %r93, 4;
	add.s32 	%r92, %r92, 4;
	setp.ne.s32 	%p10, %r94, 0;
	@%p10 bra 	$L__BB1_13;
	add.s32 	%r96, %r93, 1;
$L__BB1_15:
	setp.eq.s32 	%p11, %r17, 0;
	@%p11 bra 	$L__BB1_20;
	setp.eq.s32 	%p12, %r17, 1;
	@%p12 bra 	$L__BB1_18;
	add.s32 	%r71, %r96, %r16;
	mul.wide.s32 	%rd38, %r71, 4;
	add.s64 	%rd39, %rd2, %rd38;
	ld.global.u32 	%r72, [%rd39];
	mul.lo.s32 	%r73, %r72, 3;
	mul.wide.s32 	%rd40, %r73, 4;
	add.s64 	%rd41, %rd1, %rd40;
	ld.global.f32 	%f192, [%rd41];
	ld.global.f32 	%f193, [%rd41+4];
	ld.global.f32 	%f194, [%rd41+8];
	sub.f32 	%f195, %f192, %f300;
	fma.rn.f32 	%f196, %f195, %f195, %f336;
	sub.f32 	%f197, %f193, %f301;
	fma.rn.f32 	%f198, %f195, %f197, %f335;
	sub.f32 	%f199, %f194, %f302;
	fma.rn.f32 	%f200, %f195, %f199, %f334;
	fma.rn.f32 	%f201, %f197, %f197, %f333;
	fma.rn.f32 	%f202, %f197, %f199, %f337;
	fma.rn.f32 	%f203, %f199, %f199, %f338;
	ld.global.u32 	%r74, [%rd39+4];
	mul.lo.s32 	%r75, %r74, 3;
	mul.wide.s32 	%rd42, %r75, 4;
	add.s64 	%rd43, %rd1, %rd42;
	ld.global.f32 	%f204, [%rd43];
	ld.global.f32 	%f205, [%rd43+4];
	ld.global.f32 	%f206, [%rd43+8];
	sub.f32 	%f207, %f204, %f300;
	fma.rn.f32 	%f336, %f207, %f207, %f196;
	sub.f32 	%f208, %f205, %f301;
	fma.rn.f32 	%f335, %f207, %f208, %f198;
	sub.f32 	%f209, %f206, %f302;
	fma.rn.f32 	%f334, %f207, %f209, %f200;
	fma.rn.f32 	%f333, %f208, %f208, %f201;
	fma.rn.f32 	%f337, %f208, %f209, %f202;
	fma.rn.f32 	%f338, %f209, %f209, %f203;
	add.s32 	%r96, %r96, 2;
$L__BB1_18:
	and.b32  	%r76, %r36, 1;
	setp.eq.b32 	%p13, %r76, 1;
	not.pred 	%p14, %p13;
	@%p14 bra 	$L__BB1_20;
	add.s32 	%r77, %r96, %r16;
	mul.wide.s32 	%rd44, %r77, 4;
	add.s64 	%rd45, %rd2, %rd44;
	ld.global.u32 	%r78, [%rd45];
	mul.lo.s32 	%r79, %r78, 3;
	mul.wide.s32 	%rd46, %r79, 4;
	add.s64 	%rd47, %rd1, %rd46;
	ld.global.f32 	%f210, [%rd47];
	ld.global.f32 	%f211, [%rd47+4];
	ld.global.f32 	%f212, [%rd47+8];
	sub.f32 	%f213, %f210, %f300;
	fma.rn.f32 	%f336, %f213, %f213, %f336;
	sub.f32 	%f214, %f211, %f301;
	fma.rn.f32 	%f335, %f213, %f214, %f335;
	sub.f32 	%f215, %f212, %f302;
	fma.rn.f32 	%f334, %f213, %f215, %f334;
	fma.rn.f32 	%f333, %f214, %f214, %f333;
	fma.rn.f32 	%f337, %f214, %f215, %f337;
	fma.rn.f32 	%f338, %f215, %f215, %f338;
$L__BB1_20:
	bar.sync 	0;
	mul.f32 	%f216, %f335, %f335;
	fma.rn.f32 	%f217, %f334, %f334, %f216;
	mul.f32 	%f218, %f337, %f337;
	add.f32 	%f219, %f217, %f218;
	add.f32 	%f220, %f333, %f336;
	add.f32 	%f221, %f220, %f338;
	div.rn.f32 	%f83, %f221, 0f40400000;
	sub.f32 	%f222, %f336, %f83;
	sub.f32 	%f223, %f333, %f83;
	mul.f32 	%f224, %f223, %f223;
	fma.rn.f32 	%f225, %f222, %f222, %f224;
	sub.f32 	%f226, %f338, %f83;
	fma.rn.f32 	%f227, %f226, %f226, %f225;
	fma.rn.f32 	%f228, %f219, 0f40000000, %f227;
	div.rn.f32 	%f229, %f228, 0f40C00000;
	sqrt.rn.f32 	%f230, %f229;
	add.f32 	%f84, %f230, %f230;
	mul.f32 	%f231, %f230, %f84;
	mul.f32 	%f232, %f230, %f231;
	rcp.rn.f32 	%f233, %f232;
	mul.f32 	%f234, %f223, %f226;
	sub.f32 	%f235, %f234, %f218;
	mul.f32 	%f236, %f222, %f235;
	mul.f32 	%f237, %f335, %f226;
	mul.f32 	%f238, %f334, %f337;
	sub.f32 	%f239, %f237, %f238;
	mul.f32 	%f240, %f335, %f239;
	sub.f32 	%f241, %f236, %f240;
	mul.f32 	%f242, %f335, %f337;
	mul.f32 	%f243, %f334, %f223;
	sub.f32 	%f244, %f242, %f243;
	fma.rn.f32 	%f245, %f334, %f244, %f241;
	mul.f32 	%f85, %f245, %f233;
	setp.le.f32 	%p15, %f85, 0fBF800000;
	mov.f64 	%fd38, 0d400921FB582D7365;
	@%p15 bra 	$L__BB1_23;
	setp.ge.f32 	%p16, %f85, 0f3F800000;
	mov.f64 	%fd38, 0d4000C152382D7365;
	@%p16 bra 	$L__BB1_23;
	abs.f32 	%f246, %f85;
	fma.rn.f32 	%f247, %f246, 0fBF000000, 0f3F000000;
	rsqrt.approx.ftz.f32 	%f248, %f247;
	mul.f32 	%f249, %f247, %f248;
	mul.f32 	%f250, %f248, 0fBF000000;
	fma.rn.f32 	%f251, %f249, %f250, 0f3F000000;
	fma.rn.f32 	%f252, %f249, %f251, %f249;
	setp.eq.f32 	%p17, %f246, 0f3F800000;
	selp.f32 	%f253, 0f00000000, %f252, %p17;
	setp.gt.f32 	%p18, %f246, 0f3F0F5C29;
	selp.f32 	%f254, %f253, %f246, %p18;
	copysign.f32 	%f255, %f85, %f254;
	mul.f32 	%f256, %f255, %f255;
	fma.rn.f32 	%f257, %f256, 0f3D10ECEF, 0f3C8B1ABB;
	fma.rn.f32 	%f258, %f257, %f256, 0f3CFC028C;
	fma.rn.f32 	%f259, %f258, %f256, 0f3D372139;
	fma.rn.f32 	%f260, %f259, %f256, 0f3D9993DB;
	fma.rn.f32 	%f261, %f260, %f256, 0f3E2AAAC6;
	mul.f32 	%f262, %f256, %f261;
	fma.rn.f32 	%f263, %f262, %f255, %f255;
	neg.f32 	%f264, %f263;
	selp.f32 	%f265, %f263, %f264, %p18;
	fma.rn.f32 	%f266, 0f3F6EE581, 0f3FD774EB, %f265;
	setp.gt.f32 	%p19, %f85, 0f3F0F5C29;
	selp.f32 	%f267, %f263, %f266, %p19;
	add.f32 	%f268, %f267, %f267;
	selp.f32 	%f269, %f268, %f267, %p18;
	div.rn.f32 	%f270, %f269, 0f40400000;
	cvt.f64.f32 	%fd11, %f270;
	add.f64 	%fd38, %fd11, 0d4000C152382D7365;
$L__BB1_23:
	abs.f64 	%fd3, %fd38;
	setp.neu.f64 	%p20, %fd3, 0d7FF0000000000000;
	@%p20 bra 	$L__BB1_25;
	mov.f64 	%fd17, 0d0000000000000000;
	mul.rn.f64 	%fd40, %fd38, %fd17;
	mov.b32 	%r98, 1;
	bra.uni 	$L__BB1_28;
$L__BB1_25:
	mul.f64 	%fd12, %fd38, 0d3FE45F306DC9C883;
	cvt.rni.s32.f64 	%r97, %fd12;
	cvt.rn.f64.s32 	%fd13, %r97;
	fma.rn.f64 	%fd14, %fd13, 0dBFF921FB54442D18, %fd38;
	fma.rn.f64 	%fd15, %fd13, 0dBC91A62633145C00, %fd14;
	fma.rn.f64 	%fd40, %fd13, 0dB97B839A252049C0, %fd15;
	setp.ltu.f64 	%p21, %fd3, 0d41E0000000000000;
	@%p21 bra 	$L__BB1_27;
	{ // callseq 3, 0
	.param .b64 param0;
	st.param.f64 	[param0], %fd38;
	.param .align 16 .b8 retval0[16];
	call.uni (retval0), 
	__internal_trig_reduction_slowpathd, 
	(
	param0
	);
	ld.param.f64 	%fd40, [retval0];
	ld.param.b32 	%r97, [retval0+8];
	} // callseq 3
$L__BB1_27:
	add.s32 	%r98, %r97, 1;
$L__BB1_28:
	cvta.to.global.u64 	%rd48, %rd5;
	shl.b32 	%r82, %r98, 6;
	cvt.u64.u32 	%rd49, %r82;
	and.b64  	%rd50, %rd49, 64;
	mov.u64 	%rd51, __cudart_sin_cos_coeffs;
	add.s64 	%rd52, %rd51, %rd50;
	mul.rn.f64 	%fd18, %fd40, %fd40;
	and.b32  	%r83, %r98, 1;
	setp.eq.b32 	%p22, %r83, 1;
	selp.f64 	%fd19, 0dBDA8FF8320FD8164, 0d3DE5DB65F9785EBA, %p22;
	ld.global.nc.v2.f64 	{%fd20, %fd21}, [%rd52];
	fma.rn.f64 	%fd22, %fd19, %fd18, %fd20;
	fma.rn.f64 	%fd23, %fd22, %fd18, %fd21;
	ld.global.nc.v2.f64 	{%fd24, %fd25}, [%rd52+16];
	fma.rn.f64 	%fd26, %fd23, %fd18, %fd24;
	fma.rn.f64 	%fd27, %fd26, %fd18, %fd25;
	ld.global.nc.v2.f64 	{%fd28, %fd29}, [%rd52+32];
	fma.rn.f64 	%fd30, %fd27, %fd18, %fd28;
	fma.rn.f64 	%fd31, %fd30, %fd18, %fd29;
	fma.rn.f64 	%fd32, %fd31, %fd40, %fd40;
	fma.rn.f64 	%fd33, %fd31, %fd18, 0d3FF0000000000000;
	selp.f64 	%fd34, %fd33, %fd32, %p22;
	and.b32  	%r84, %r98, 2;
	setp.eq.s32 	%p23, %r84, 0;
	mov.f64 	%fd35, 0d0000000000000000;
	sub.f64 	%fd36, %fd35, %fd34;
	selp.f64 	%fd37, %fd34, %fd36, %p23;
	cvt.rn.f32.f64 	%f271, %fd37;
	fma.rn.f32 	%f272, %f84, %f271, %f83;
	sub.f32 	%f273, %f336, %f272;
	sub.f32 	%f274, %f333, %f272;
	div.rn.f32 	%f275, %f335, %f273;
	mul.f32 	%f276, %f335, %f275;
	sub.f32 	%f277, %f274, %f276;
	mul.f32 	%f278, %f334, %f275;
	sub.f32 	%f279, %f337, %f278;
	neg.f32 	%f280, %f279;
	div.rn.f32 	%f281, %f280, %f277;
	fma.rn.f32 	%f282, %f335, %f281, %f334;
	neg.f32 	%f283, %f282;
	div.rn.f32 	%f284, %f283, %f273;
	mul.lo.s32 	%r85, %r1, 3;
	mul.wide.s32 	%rd53, %r85, 4;
	add.s64 	%rd54, %rd48, %rd53;
	st.global.f32 	[%rd54], %f284;
	st.global.f32 	[%rd54+4], %f281;
	mov.b32 	%r86, 1065353216;
	st.global.u32 	[%rd54+8], %r86;
	ret;

}
	// .globl	_Z8MatchingPfS_iPi
.visible .entry _Z8MatchingPfS_iPi(
	.param .u64 .ptr .align 1 _Z8MatchingPfS_iPi_param_0,
	.param .u64 .ptr .align 1 _Z8MatchingPfS_iPi_param_1,
	.param .u32 _Z8MatchingPfS_iPi_param_2,
	.param .u64 .ptr .align 1 _Z8MatchingPfS_iPi_param_3
)
{
	.reg .pred 	%p<38>;
	.reg .b32 	%r<50>;
	.reg .b32 	%f<16>;
	.reg .b64 	%rd<15>;
	.reg .b64 	%fd<53>;

	ld.param.u64 	%rd6, [_Z8MatchingPfS_iPi_param_0];
	ld.param.u64 	%rd7, [_Z8MatchingPfS_iPi_param_1];
	ld.param.u32 	%r13, [_Z8MatchingPfS_iPi_param_2];
	ld.param.u64 	%rd8, [_Z8MatchingPfS_iPi_param_3];
	setp.lt.s32 	%p2, %r13, 1;
	@%p2 bra 	$L__BB2_20;
	mov.u32 	%r15, %tid.x;
	mov.u32 	%r16, %ntid.x;
	mov.u32 	%r17, %ctaid.x;
	mad.lo.s32 	%r18, %r17, %r16, %r15;
	cvta.to.global.u64 	%rd9, %rd6;
	cvta.to.global.u64 	%rd10, %rd8;
	mul.lo.s32 	%r19, %r18, 3;
	mul.wide.s32 	%rd11, %r19, 4;
	add.s64 	%rd1, %rd9, %rd11;
	mov.f64 	%fd21, 0d4000000000000000;
	{
	.reg .b32 %temp; 
	mov.b64 	{%temp, %r1}, %fd21;
	}
	and.b32  	%r2, %r1, 2146435072;
	setp.eq.s32 	%p3, %r2, 1062207488;
	setp.lt.s32 	%p4, %r1, 0;
	selp.b32 	%r3, 0, 2146435072, %p4;
	and.b32  	%r20, %r1, 2147483647;
	setp.ne.s32 	%p5, %r20, 1071644672;
	and.pred  	%p1, %p3, %p5;
	or.b32  	%r4, %r3, -2147483648;
	mul.wide.s32 	%rd12, %r18, 4;
	add.s64 	%rd2, %rd10, %rd12;
	neg.s32 	%r48, %r13;
	cvta.to.global.u64 	%rd13, %rd7;
	add.s64 	%rd14, %rd13, 4;
	mov.f32 	%f15, 0f47C35000;
	mov.b32 	%r49, 0;
$L__BB2_2:
	setp.lt.s32 	%p6, %r1, 0;
	setp.eq.s32 	%p7, %r2, 1062207488;
	ld.global.f32 	%f8, [%rd1];
	ld.global.f32 	%f9, [%rd14+-4];
	sub.f32 	%f2, %f8, %f9;
	cvt.f64.f32 	%fd1, %f2;
	{
	.reg .b32 %temp; 
	mov.b64 	{%temp, %r8}, %fd1;
	}
	abs.f64 	%fd2, %fd1;
	{ // callseq 4, 0
	.param .b64 param0;
	st.param.f64 	[param0], %fd2;
	.param .b64 retval0;
	call.uni (retval0), 
	__internal_accurate_pow, 
	(
	param0
	);
	ld.param.f64 	%fd22, [retval0];
	} // callseq 4
	setp.lt.s32 	%p9, %r8, 0;
	neg.f64 	%fd24, %fd22;
	selp.f64 	%fd25, %fd24, %fd22, %p7;
	selp.f64 	%fd26, %fd25, %fd22, %p9;
	setp.eq.f32 	%p10, %f2, 0f00000000;
	selp.b32 	%r21, %r8, 0, %p7;
	or.b32  	%r22, %r21, 2146435072;
	selp.b32 	%r23, %r22, %r21, %p6;
	mov.b32 	%r24, 0;
	mov.b64 	%fd27, {%r24, %r23};
	selp.f64 	%fd50, %fd27, %fd26, %p10;
	add.f64 	%fd28, %fd1, 0d4000000000000000;
	{
	.reg .b32 %temp; 
	mov.b64 	{%temp, %r25}, %fd28;
	}
	and.b32  	%r26, %r25, 2146435072;
	setp.ne.s32 	%p11, %r26, 2146435072;
	@%p11 bra 	$L__BB2_7;
	setp.num.f32 	%p12, %f2, %f2;
	@%p12 bra 	$L__BB2_5;
	mov.f64 	%fd29, 0d4000000000000000;
	add.rn.f64 	%fd50, %fd1, %fd29;
	bra.uni 	$L__BB2_7;
$L__BB2_5:
	setp.neu.f64 	%p13, %fd2, 0d7FF0000000000000;
	@%p13 bra 	$L__BB2_7;
	setp.lt.s32 	%p14, %r8, 0;
	selp.b32 	%r27, %r4, %r3, %p1;
	selp.b32 	%r28, %r27, %r3, %p14;
	mov.b32 	%r29, 0;
	mov.b64 	%fd50, {%r29, %r28};
$L__BB2_7:
	setp.lt.s32 	%p15, %r1, 0;
	setp.eq.s32 	%p16, %r2, 1062207488;
	setp.eq.f32 	%p18, %f2, 0f3F800000;
	selp.f64 	%fd7, 0d3FF0000000000000, %fd50, %p18;
	ld.global.f32 	%f10, [%rd1+4];
	ld.global.f32 	%f11, [%rd14];
	sub.f32 	%f3, %f10, %f11;
	cvt.f64.f32 	%fd8, %f3;
	{
	.reg .b32 %temp; 
	mov.b64 	{%temp, %r9}, %fd8;
	}
	abs.f64 	%fd9, %fd8;
	{ // callseq 5, 0
	.param .b64 param0;
	st.param.f64 	[param0], %fd9;
	.param .b64 retval0;
	call.uni (retval0), 
	__internal_accurate_pow, 
	(
	param0
	);
	ld.param.f64 	%fd30, [retval0];
	} // callseq 5
	setp.lt.s32 	%p19, %r9, 0;
	neg.f64 	%fd32, %fd30;
	selp.f64 	%fd33, %fd32, %fd30, %p16;
	selp.f64 	%fd34, %fd33, %fd30, %p19;
	setp.eq.f32 	%p20, %f3, 0f00000000;
	selp.b32 	%r30, %r9, 0, %p16;
	or.b32  	%r31, %r30, 2146435072;
	selp.b32 	%r32, %r31, %r30, %p15;
	mov.b32 	%r33, 0;
	mov.b64 	%fd35, {%r33, %r32};
	selp.f64 	%fd51, %fd35, %fd34, %p20;
	add.f64 	%fd36, %fd8, 0d4000000000000000;
	{
	.reg .b32 %temp; 
	mov.b64 	{%temp, %r34}, %fd36;
	}
	and.b32  	%r35, %r34, 2146435072;
	setp.ne.s32 	%p21, %r35, 2146435072;
	@%p21 bra 	$L__BB2_12;
	setp.num.f32 	%p22, %f3, %f3;
	@%p22 bra 	$L__BB2_10;
	mov.f64 	%fd37, 0d4000000000000000;
	add.rn.f64 	%fd51, %fd8, %fd37;
	bra.uni 	$L__BB2_12;
$L__BB2_10:
	setp.neu.f64 	%p23, %fd9, 0d7FF0000000000000;
	@%p23 bra 	$L__BB2_12;
	setp.lt.s32 	%p24, %r9, 0;
	selp.b32 	%r36, %r4, %r3, %p1;
	selp.b32 	%r37, %r36, %r3, %p24;
	mov.b32 	%r38, 0;
	mov.b64 	%fd51, {%r38, %r37};
$L__BB2_12:
	setp.lt.s32 	%p25, %r1, 0;
	setp.eq.s32 	%p26, %r2, 1062207488;
	setp.eq.f32 	%p28, %f3, 0f3F800000;
	selp.f64 	%fd38, 0d3FF0000000000000, %fd51, %p28;
	add.f64 	%fd14, %fd7, %fd38;
	ld.global.f32 	%f12, [%rd1+8];
	ld.global.f32 	%f13, [%rd14+4];
	sub.f32 	%f4, %f12, %f13;
	cvt.f64.f32 	%fd15, %f4;
	{
	.reg .b32 %temp; 
	mov.b64 	{%temp, %r10}, %fd15;
	}
	abs.f64 	%fd16, %fd15;
	{ // callseq 6, 0
	.param .b64 param0;
	st.param.f64 	[param0], %fd16;
	.param .b64 retval0;
	call.uni (retval0), 
	__internal_accurate_pow, 
	(
	param0
	);
	ld.param.f64 	%fd39, [retval0];
	} // callseq 6
	setp.lt.s32 	%p29, %r10, 0;
	neg.f64 	%fd41, %fd39;
	selp.f64 	%fd42, %fd41, %fd39, %p26;
	selp.f64 	%fd43, %fd42, %fd39, %p29;
	setp.eq.f32 	%p30, %f4, 0f00000000;
	selp.b32 	%r39, %r10, 0, %p26;
	or.b32  	%r40, %r39, 2146435072;
	selp.b32 	%r41, %r40, %r39, %p25;
	mov.b32 	%r42, 0;
	mov.b64 	%fd44, {%r42, %r41};
	selp.f64 	%fd52, %fd44, %fd43, %p30;
	add.f64 	%fd45, %fd15, 0d4000000000000000;
	{
	.reg .b32 %temp; 
	mov.b64 	{%temp, %r43}, %fd45;
	}
	and.b32  	%r44, %r43, 2146435072;
	setp.ne.s32 	%p31, %r44, 2146435072;
	@%p31 bra 	$L__BB2_17;
	setp.num.f32 	%p32, %f4, %f4;
	@%p32 bra 	$L__BB2_15;
	mov.f64 	%fd46, 0d4000000000000000;
	add.rn.f64 	%fd52, %fd15, %fd46;
	bra.uni 	$L__BB2_17;
$L__BB2_15:
	setp.neu.f64 	%p33, %fd16, 0d7FF0000000000000;
	@%p33 bra 	$L__BB2_17;
	setp.lt.s32 	%p34, %r10, 0;
	selp.b32 	%r45, %r4, %r3, %p1;
	selp.b32 	%r46, %r45, %r3, %p34;
	mov.b32 	%r47, 0;
	mov.b64 	%fd52, {%r47, %r46};
$L__BB2_17:
	setp.eq.f32 	%p35, %f4, 0f3F800000;
	selp.f64 	%fd47, 0d3FF0000000000000, %fd52, %p35;
	add.f64 	%fd48, %fd14, %fd47;
	sqrt.rn.f64 	%fd49, %fd48;
	cvt.rn.f32.f64 	%f5, %fd49;
	setp.leu.f32 	%p36, %f15, %f5;
	@%p36 bra 	$L__BB2_19;
	st.global.u32 	[%rd2], %r49;
	mov.f32 	%f15, %f5;
$L__BB2_19:
	add.s32 	%r49, %r49, 1;
	add.s32 	%r48, %r48, 1;
	setp.ne.s32 	%p37, %r48, 0;
	add.s64 	%rd14, %rd14, 12;
	@%p37 bra 	$L__BB2_2;
$L__BB2_20:
	ret;

}
	// .globl	_Z3CxbPfiS_iPiS_S_S_S_S_S_
.visible .entry _Z3CxbPfiS_iPiS_S_S_S_S_S_(
	.param .u64 .ptr .align 1 _Z3CxbPfiS_iPiS_S_S_S_S_S__param_0,
	.param .u32 _Z3CxbPfiS_iPiS_S_S_S_S_S__param_1,
	.param .u64 .ptr .align 1 _Z3CxbPfiS_iPiS_S_S_S_S_S__param_2,
	.param .u32 _Z3CxbPfiS_iPiS_S_S_S_S_S__param_3,
	.param .u64 .ptr .align 1 _Z3CxbPfiS_iPiS_S_S_S_S_S__param_4,
	.param .u64 .ptr .align 1 _Z3CxbPfiS_iPiS_S_S_S_S_S__param_5,
	.param .u64 .ptr .align 1 _Z3CxbPfiS_iPiS_S_S_S_S_S__param_6,
	.param .u64 .ptr .align 1 _Z3CxbPfiS_iPiS_S_S_S_S_S__param_7,
	.param .u64 .ptr .align 1 _Z3CxbPfiS_iPiS_S_S_S_S_S__param_8,
	.param .u64 .ptr .align 1 _Z3CxbPfiS_iPiS_S_S_S_S_S__param_9,
	.param .u64 .ptr .align 1 _Z3CxbPfiS_iPiS_S_S_S_S_S__param_10
)
{
	.reg .pred 	%p<4>;
	.reg .b32 	%r<17>;
	.reg .b32 	%f<194>;
	.reg .b64 	%rd<33>;

	ld.param.u64 	%rd3, [_Z3CxbPfiS_iPiS_S_S_S_S_S__param_0];
	ld.param.u32 	%r4, [_Z3CxbPfiS_iPiS_S_S_S_S_S__param_1];
	ld.param.u64 	%rd4, [_Z3CxbPfiS_iPiS_S_S_S_S_S__param_2];
	ld.param.u64 	%rd5, [_Z3CxbPfiS_iPiS_S_S_S_S_S__param_4];
	ld.param.u64 	%rd6, [_Z3CxbPfiS_iPiS_S_S_S_S_S__param_5];
	ld.param.u64 	%rd7, [_Z3CxbPfiS_iPiS_S_S_S_S_S__param_6];
	ld.param.u64 	%rd8, [_Z3CxbPfiS_iPiS_S_S_S_S_S__param_7];
	ld.param.u64 	%rd9, [_Z3CxbPfiS_iPiS_S_S_S_S_S__param_8];
	cvta.to.global.u64 	%rd10, %rd9;
	cvta.to.global.u64 	%rd11, %rd4;
	cvta.to.global.u64 	%rd12, %rd8;
	cvta.to.global.u64 	%rd13, %rd7;
	cvta.to.global.u64 	%rd14, %rd6;
	cvta.to.global.u64 	%rd15, %rd3;
	cvta.to.global.u64 	%rd16, %rd5;
	mov.u32 	%r5, %ctaid.x;
	mov.u32 	%r6, %ntid.x;
	mov.u32 	%r7, %tid.x;
	mad.lo.s32 	%r1, %r5, %r6, %r7;
	mul.wide.s32 	%rd17, %r1, 4;
	add.s64 	%rd18, %rd16, %rd17;
	ld.global.u32 	%r8, [%rd18];
	mul.wide.s32 	%rd19, %r4, 4;
	{ // callseq 7, 0
	.param .b64 param0;
	st.param.b64 	[param0], %rd19;
	.param .b64 retval0;
	call.uni (retval0), 
	malloc, 
	(
	param0
	);
	ld.param.b64 	%rd20, [retval0];
	} // callseq 7
	mul.lo.s32 	%r9, %r1, 3;
	mul.wide.s32 	%rd22, %r9, 4;
	add.s64 	%rd23, %rd15, %rd22;
	ld.global.f32 	%f1, [%rd23+4];
	mul.lo.s32 	%r10, %r8, 3;
	mul.wide.s32 	%rd24, %r10, 4;
	add.s64 	%rd25, %rd14, %rd24;
	ld.global.f32 	%f2, [%rd25+8];
	mul.f32 	%f3, %f1, %f2;
	ld.global.f32 	%f4, [%rd23+8];
	ld.global.f32 	%f5, [%rd25+4];
	mul.f32 	%f6, %f4, %f5;
	sub.f32 	%f7, %f3, %f6;
	mul.lo.s32 	%r11, %r1, 6;
	mul.wide.s32 	%rd26, %r11, 4;
	add.s64 	%rd27, %rd13, %rd26;
	st.global.f32 	[%rd27], %f7;
	ld.global.f32 	%f8, [%rd23+8];
	ld.global.f32 	%f9, [%rd25];
	mul.f32 	%f10, %f8, %f9;
	ld.global.f32 	%f11, [%rd23];
	ld.global.f32 	%f12, [%rd25+8];
	mul.f32 	%f13, %f11, %f12;
	sub.f32 	%f14, %f10, %f13;
	st.global.f32 	[%rd27+4], %f14;
	ld.global.f32 	%f15, [%rd23];
	ld.global.f32 	%f16, [%rd25+4];
	mul.f32 	%f17, %f15, %f16;
	ld.global.f32 	%f18, [%rd23+4];
	ld.global.f32 	%f19, [%rd25];
	mul.f32 	%f20, %f18, %f19;
	sub.f32 	%f21, %f17, %f20;
	st.global.f32 	[%rd27+8], %f21;
	ld.global.f32 	%f22, [%rd25];
	st.global.f32 	[%rd27+12], %f22;
	ld.global.f32 	%f23, [%rd25+4];
	st.global.f32 	[%rd27+16], %f23;
	ld.global.f32 	%f24, [%rd25+8];
	st.global.f32 	[%rd27+20], %f24;
	mul.f32 	%f25, %f7, %f7;
	add.s64 	%rd1, %rd12, %rd26;
	st.global.f32 	[%rd1], %f25;
	ld.global.f32 	%f26, [%rd27];
	ld.global.f32 	%f27, [%rd27+4];
	mul.f32 	%f28, %f26, %f27;
	st.global.f32 	[%rd1+4], %f28;
	ld.global.f32 	%f29, [%rd27];
	ld.global.f32 	%f30, [%rd27+8];
	mul.f32 	%f31, %f29, %f30;
	st.global.f32 	[%rd1+8], %f31;
	ld.global.f32 	%f32, [%rd27];
	ld.global.f32 	%f33, [%rd27+12];
	mul.f32 	%f34, %f32, %f33;
	st.global.f32 	[%rd1+12], %f34;
	ld.global.f32 	%f35, [%rd27];
	ld.global.f32 	%f36, [%rd27+16];
	mul.f32 	%f37, %f35, %f36;
	st.global.f32 	[%rd1+16], %f37;
	ld.global.f32 	%f38, [%rd27];
	ld.global.f32 	%f39, [%rd27+20];
	mul.f32 	%f40, %f38, %f39;
	st.global.f32 	[%rd1+20], %f40;
	ld.global.f32 	%f41, [%rd27+4];
	mul.f32 	%f42, %f41, %f41;
	st.global.f32 	[%rd1+24], %f42;
	ld.global.f32 	%f43, [%rd27+4];
	ld.global.f32 	%f44, [%rd27+8];
	mul.f32 	%f45, %f43, %f44;
	st.global.f32 	[%rd1+28], %f45;
	ld.global.f32 	%f46, [%rd27+4];
	ld.global.f32 	%f47, [%rd27+12];
	mul.f32 	%f48, %f46, %f47;
	st.global.f32 	[%rd1+32], %f48;
	ld.global.f32 	%f49, [%rd27+4];
	ld.global.f32 	%f50, [%rd27+16];
	mul.f32 	%f51, %f49, %f50;
	st.global.f32 	[%rd1+36], %f51;
	ld.global.f32 	%f52, [%rd27+4];
	ld.global.f32 	%f53, [%rd27+20];
	mul.f32 	%f54, %f52, %f53;
	st.global.f32 	[%rd1+40], %f54;
	ld.global.f32 	%f55, [%rd27+8];
	mul.f32 	%f56, %f55, %f55;
	st.global.f32 	[%rd1+44], %f56;
	ld.global.f32 	%f57, [%rd27+8];
	ld.global.f32 	%f58, [%rd27+12];
	mul.f32 	%f59, %f57, %f58;
	st.global.f32 	[%rd1+48], %f59;
	ld.global.f32 	%f60, [%rd27+8];
	ld.global.f32 	%f61, [%rd27+16];
	mul.f32 	%f62, %f60, %f61;
	st.global.f32 	[%rd1+52], %f62;
	ld.global.f32 	%f63, [%rd27+8];
	ld.global.f32 	%f64, [%rd27+20];
	mul.f32 	%f65, %f63, %f64;
	st.global.f32 	[%rd1+56], %f65;
	ld.global.f32 	%f66, [%rd27+12];
	mul.f32 	%f67, %f66, %f66;
	st.global.f32 	[%rd1+60], %f67;
	ld.global.f32 	%f68, [%rd27+12];
	ld.global.f32 	%f69, [%rd27+16];
	mul.f32 	%f70, %f68, %f69;
	st.global.f32 	[%rd1+64], %f70;
	ld.global.f32 	%f71, [%rd27+12];
	ld.global.f32 	%f72, [%rd27+20];
	mul.f32 	%f73, %f71, %f72;
	st.global.f32 	[%rd1+68], %f73;
	ld.global.f32 	%f74, [%rd27+16];
	mul.f32 	%f75, %f74, %f74;
	st.global.f32 	[%rd1+72], %f75;
	ld.global.f32 	%f76, [%rd27+16];
	ld.global.f32 	%f77, [%rd27+20];
	mul.f32 	%f78, %f76, %f77;
	st.global.f32 	[%rd1+76], %f78;
	ld.global.f32 	%f79, [%rd27+20];
	mul.f32 	%f80, %f79, %f79;
	st.global.f32 	[%rd1+80], %f80;
	ld.global.f32 	%f81, [%rd23];
	add.s64 	%rd28, %rd11, %rd22;
	ld.global.f32 	%f82, [%rd28];
	sub.f32 	%f83, %f81, %f82;
	ld.global.f32 	%f84, [%rd27+12];
	ld.global.f32 	%f85, [%rd23+4];
	ld.global.f32 	%f86, [%rd28+4];
	sub.f32 	%f87, %f85, %f86;
	ld.global.f32 	%f88, [%rd27+16];
	mul.f32 	%f89, %f87, %f88;
	fma.rn.f32 	%f90, %f83, %f84, %f89;
	ld.global.f32 	%f91, [%rd23+8];
	ld.global.f32 	%f92, [%rd28+8];
	sub.f32 	%f93, %f91, %f92;
	ld.global.f32 	%f94, [%rd27+20];
	fma.rn.f32 	%f95, %f93, %f94, %f90;
	add.s64 	%rd29, %rd20, %rd17;
	st.f32 	[%rd29], %f95;
	ld.global.f32 	%f96, [%rd27];
	mul.f32 	%f97, %f96, %f95;
	add.s64 	%rd2, %rd10, %rd26;
	st.global.f32 	[%rd2], %f97;
	ld.global.f32 	%f98, [%rd27+4];
	ld.f32 	%f99, [%rd29];
	mul.f32 	%f100, %f98, %f99;
	st.global.f32 	[%rd2+4], %f100;
	ld.global.f32 	%f101, [%rd27+8];
	ld.f32 	%f102, [%rd29];
	mul.f32 	%f103, %f101, %f102;
	st.global.f32 	[%rd2+8], %f103;
	ld.global.f32 	%f104, [%rd27+12];
	ld.f32 	%f105, [%rd29];
	mul.f32 	%f106, %f104, %f105;
	st.global.f32 	[%rd2+12], %f106;
	ld.global.f32 	%f107, [%rd27+16];
	ld.f32 	%f108, [%rd29];
	mul.f32 	%f109, %f107, %f108;
	st.global.f32 	[%rd2+16], %f109;
	ld.global.f32 	%f110, [%rd27+20];
	ld.f32 	%f111, [%rd29];
	mul.f32 	%f112, %f110, %f111;
	st.global.f32 	[%rd2+20], %f112;
	bar.sync 	0;
	setp.lt.s32 	%p1, %r4, 2;
	@%p1 bra 	$L__BB3_5;
	mov.b32 	%r16, 1;
$L__BB3_2:
	shl.b32 	%r3, %r16, 1;
	add.s32 	%r13, %r3, -1;
	and.b32  	%r14, %r13, %r1;
	setp.ne.s32 	%p2, %r14, 0;
	@%p2 bra 	$L__BB3_4;
	mul.wide.s32 	%rd30, %r16, 24;
	add.s64 	%rd31, %rd1, %rd30;
	ld.global.f32 	%f113, [%rd31];
	ld.global.f32 	%f114, [%rd1];
	add.f32 	%f115, %f113, %f114;
	st.global.f32 	[%rd1], %f115;
	ld.global.f32 	%f116, [%rd31+4];
	ld.global.f32 	%f117, [%rd1+4];
	add.f32 	%f118, %f116, %f117;
	st.global.f32 	[%rd1+4], %f118;
	ld.global.f32 	%f119, [%rd31+8];
	ld.global.f32 	%f120, [%rd1+8];
	add.f32 	%f121, %f119, %f120;
	st.global.f32 	[%rd1+8], %f121;
	ld.global.f32 	%f122, [%rd31+12];
	ld.global.f32 	%f123, [%rd1+12];
	add.f32 	%f124, %f122, %f123;
	st.global.f32 	[%rd1+12], %f124;
	ld.global.f32 	%f125, [%rd31+16];
	ld.global.f32 	%f126, [%rd1+16];
	add.f32 	%f127, %f125, %f126;
	st.global.f32 	[%rd1+16], %f127;
	ld.global.f32 	%f128, [%rd31+20];
	ld.global.f32 	%f129, [%rd1+20];
	add.f32 	%f130, %f128, %f129;
	st.global.f32 	[%rd1+20], %f130;
	ld.global.f32 	%f131, [%rd31+24];
	ld.global.f32 	%f132, [%rd1+24];
	add.f32 	%f133, %f131, %f132;
	st.global.f32 	[%rd1+24], %f133;
	ld.global.f32 	%f134, [%rd31+28];
	ld.global.f32 	%f135, [%rd1+28];
	add.f32 	%f136, %f134, %f135;
	st.global.f32 	[%rd1+28], %f136;
	ld.global.f32 	%f137, [%rd31+32];
	ld.global.f32 	%f138, [%rd1+32];
	add.f32 	%f139, %f137, %f138;
	st.global.f32 	[%rd1+32], %f139;
	ld.global.f32 	%f140, [%rd31+36];
	ld.global.f32 	%f141, [%rd1+36];
	add.f32 	%f142, %f140, %f141;
	st.global.f32 	[%rd1+36], %f142;
	ld.global.f32 	%f143, [%rd31+40];
	ld.global.f32 	%f144, [%rd1+40];
	add.f32 	%f145, %f143, %f144;
	st.global.f32 	[%rd1+40], %f145;
	ld.global.f32 	%f146, [%rd31+44];
	ld.global.f32 	%f147, [%rd1+44];
	add.f32 	%f148, %f146, %f147;
	st.global.f32 	[%rd1+44], %f148;
	ld.global.f32 	%f149, [%rd31+48];
	ld.global.f32 	%f150, [%rd1+48];
	add.f32 	%f151, %f149, %f150;
	st.global.f32 	[%rd1+48], %f151;
	ld.global.f32 	%f152, [%rd31+52];
	ld.global.f32 	%f153, [%rd1+52];
	add.f32 	%f154, %f152, %f153;
	st.global.f32 	[%rd1+52], %f154;
	ld.global.f32 	%f155, [%rd31+56];
	ld.global.f32 	%f156, [%rd1+56];
	add.f32 	%f157, %f155, %f156;
	st.global.f32 	[%rd1+56], %f157;
	ld.global.f32 	%f158, [%rd31+60];
	ld.global.f32 	%f159, [%rd1+60];
	add.f32 	%f160, %f158, %f159;
	st.global.f32 	[%rd1+60], %f160;
	ld.global.f32 	%f161, [%rd31+64];
	ld.global.f32 	%f162, [%rd1+64];
	add.f32 	%f163, %f161, %f162;
	st.global.f32 	[%rd1+64], %f163;
	ld.global.f32 	%f164, [%rd31+68];
	ld.global.f32 	%f165, [%rd1+68];
	add.f32 	%f166, %f164, %f165;
	st.global.f32 	[%rd1+68], %f166;
	ld.global.f32 	%f167, [%rd31+72];
	ld.global.f32 	%f168, [%rd1+72];
	add.f32 	%f169, %f167, %f168;
	st.global.f32 	[%rd1+72], %f169;
	ld.global.f32 	%f170, [%rd31+76];
	ld.global.f32 	%f171, [%rd1+76];
	add.f32 	%f172, %f170, %f171;
	st.global.f32 	[%rd1+76], %f172;
	ld.global.f32 	%f173, [%rd31+80];
	ld.global.f32 	%f174, [%rd1+80];
	add.f32 	%f175, %f173, %f174;
	st.global.f32 	[%rd1+80], %f175;
	add.s64 	%rd32, %rd2, %rd30;
	ld.global.f32 	%f176, [%rd32];
	ld.global.f32 	%f177, [%rd2];
	add.f32 	%f178, %f176, %f177;
	st.global.f32 	[%rd2], %f178;
	ld.global.f32 	%f179, [%rd32+4];
	ld.global.f32 	%f180, [%rd2+4];
	add.f32 	%f181, %f179, %f180;
	st.global.f32 	[%rd2+4], %f181;
	ld.global.f32 	%f182, [%rd32+8];
	ld.global.f32 	%f183, [%rd2+8];
	add.f32 	%f184, %f182, %f183;
	st.global.f32 	[%rd2+8], %f184;
	ld.global.f32 	%f185, [%rd32+12];
	ld.global.f32 	%f186, [%rd2+12];
	add.f32 	%f187, %f185, %f186;
	st.global.f32 	[%rd2+12], %f187;
	ld.global.f32 	%f188, [%rd32+16];
	ld.global.f32 	%f189, [%rd2+16];
	add.f32 	%f190, %f188, %f189;
	st.global.f32 	[%rd2+16], %f190;
	ld.global.f32 	%f191, [%rd32+20];
	ld.global.f32 	%f192, [%rd2+20];
	add.f32 	%f193, %f191, %f192;
	st.global.f32 	[%rd2+20], %f193;
$L__BB3_4:
	ld.param.u32 	%r15, [_Z3CxbPfiS_iPiS_S_S_S_S_S__param_1];
	bar.sync 	0;
	setp.lt.s32 	%p3, %r3, %r15;
	mov.u32 	%r16, %r3;
	@%p3 bra 	$L__BB3_2;
$L__BB3_5:
	ret;

}
	// .globl	_Z3RyTPfS_S_S_
.visible .entry _Z3RyTPfS_S_S_(
	.param .u64 .ptr .align 1 _Z3RyTPfS_S_S__param_0,
	.param .u64 .ptr .align 1 _Z3RyTPfS_S_S__param_1,
	.param .u64 .ptr .align 1 _Z3RyTPfS_S_S__param_2,
	.param .u64 .ptr .align 1 _Z3RyTPfS_S_S__param_3
)
{
	.reg .b32 	%r<6>;
	.reg .b32 	%f<34>;
	.reg .b64 	%rd<12>;

	ld.param.u64 	%rd1, [_Z3RyTPfS_S_S__param_0];
	ld.param.u64 	%rd2, [_Z3RyTPfS_S_S__param_1];
	ld.param.u64 	%rd3, [_Z3RyTPfS_S_S__param_2];
	ld.param.u64 	%rd4, [_Z3RyTPfS_S_S__param_3];
	cvta.to.global.u64 	%rd5, %rd4;
	cvta.to.global.u64 	%rd6, %rd2;
	cvta.to.global.u64 	%rd7, %rd3;
	cvta.to.global.u64 	%rd8, %rd1;
	mov.u32 	%r1, %ctaid.x;
	mov.u32 	%r2, %ntid.x;
	mov.u32 	%r3, %tid.x;
	mad.lo.s32 	%r4, %r1, %r2, %r3;
	ld.global.f32 	%f1, [%rd8];
	mul.lo.s32 	%r5, %r4, 3;
	mul.wide.s32 	%rd9, %r5, 4;
	add.s64 	%rd10, %rd7, %rd9;
	ld.global.f32 	%f2, [%rd10];
	ld.global.f32 	%f3, [%rd8+12];
	ld.global.f32 	%f4, [%rd10+4];
	mul.f32 	%f5, %f3, %f4;
	fma.rn.f32 	%f6, %f1, %f2, %f5;
	ld.global.f32 	%f7, [%rd8+24];
	ld.global.f32 	%f8, [%rd10+8];
	fma.rn.f32 	%f9, %f7, %f8, %f6;
	ld.global.f32 	%f10, [%rd6];
	add.f32 	%f11, %f10, %f9;
	add.s64 	%rd11, %rd5, %rd9;
	st.global.f32 	[%rd11], %f11;
	ld.global.f32 	%f12, [%rd8+4];
	ld.global.f32 	%f13, [%rd10];
	ld.global.f32 	%f14, [%rd8+16];
	ld.global.f32 	%f15, [%rd10+4];
	mul.f32 	%f16, %f14, %f15;
	fma.rn.f32 	%f17, %f12, %f13, %f16;
	ld.global.f32 	%f18, [%rd8+28];
	ld.global.f32 	%f19, [%rd10+8];
	fma.rn.f32 	%f20, %f18, %f19, %f17;
	ld.global.f32 	%f21, [%rd6+4];
	add.f32 	%f22, %f21, %f20;
	st.global.f32 	[%rd11+4], %f22;
	ld.global.f32 	%f23, [%rd8+8];
	ld.global.f32 	%f24, [%rd10];
	ld.global.f32 	%f25, [%rd8+20];
	ld.global.f32 	%f26, [%rd10+4];
	mul.f32 	%f27, %f25, %f26;
	fma.rn.f32 	%f28, %f23, %f24, %f27;
	ld.global.f32 	%f29, [%rd8+32];
	ld.global.f32 	%f30, [%rd10+8];
	fma.rn.f32 	%f31, %f29, %f30, %f28;
	ld.global.f32 	%f32, [%rd6+8];
	add.f32 	%f33, %f32, %f31;
	st.global.f32 	[%rd11+8], %f33;
	ret;

}
	// .globl	_Z5ErroriPfS_S_PiS_i
.visible .entry _Z5ErroriPfS_S_PiS_i(
	.param .u32 _Z5ErroriPfS_S_PiS_i_param_0,
	.param .u64 .ptr .align 1 _Z5ErroriPfS_S_PiS_i_param_1,
	.param .u64 .ptr .align 1 _Z5ErroriPfS_S_PiS_i_param_2,
	.param .u64 .ptr .align 1 _Z5ErroriPfS_S_PiS_i_param_3,
	.param .u64 .ptr .align 1 _Z5ErroriPfS_S_PiS_i_param_4,
	.param .u64 .ptr .align 1 _Z5ErroriPfS_S_PiS_i_param_5,
	.param .u32 _Z5ErroriPfS_S_PiS_i_param_6
)
{
	.reg .pred 	%p<44>;
	.reg .b32 	%r<74>;
	.reg .b32 	%f<33>;
	.reg .b64 	%rd<28>;
	.reg .b64 	%fd<50>;

	ld.param.u64 	%rd7, [_Z5ErroriPfS_S_PiS_i_param_1];
	ld.param.u64 	%rd8, [_Z5ErroriPfS_S_PiS_i_param_2];
	ld.param.u64 	%rd9, [_Z5ErroriPfS_S_PiS_i_param_3];
	ld.param.u64 	%rd10, [_Z5ErroriPfS_S_PiS_i_param_4];
	cvta.to.global.u64 	%rd1, %rd7;
	cvta.to.global.u64 	%rd11, %rd8;
	cvta.to.global.u64 	%rd2, %rd9;
	cvta.to.global.u64 	%rd12, %rd10;
	mov.u32 	%r12, %ctaid.x;
	mov.u32 	%r13, %ntid.x;
	mov.u32 	%r14, %tid.x;
	mad.lo.s32 	%r1, %r12, %r13, %r14;
	mul.wide.s32 	%rd13, %r1, 4;
	add.s64 	%rd3, %rd12, %rd13;
	ld.global.u32 	%r15, [%rd3];
	mul.lo.s32 	%r16, %r15, 3;
	mul.wide.s32 	%rd14, %r16, 4;
	add.s64 	%rd15, %rd2, %rd14;
	ld.global.f32 	%f4, [%rd15];
	mul.lo.s32 	%r2, %r1, 3;
	mul.wide.s32 	%rd16, %r2, 4;
	add.s64 	%rd4, %rd11, %rd16;
	ld.global.f32 	%f5, [%rd4];
	sub.f32 	%f1, %f4, %f5;
	cvt.f64.f32 	%fd1, %f1;
	{
	.reg .b32 %temp; 
	mov.b64 	{%temp, %r3}, %fd1;
	}
	mov.f64 	%fd25, 0d4000000000000000;
	{
	.reg .b32 %temp; 
	mov.b64 	{%temp, %r17}, %fd25;
	}
	and.b32  	%r5, %r17, 2146435072;
	setp.eq.s32 	%p1, %r5, 1062207488;
	abs.f64 	%fd2, %fd1;
	{ // callseq 8, 0
	.param .b64 param0;
	st.param.f64 	[param0], %fd2;
	.param .b64 retval0;
	call.uni (retval0), 
	__internal_accurate_pow, 
	(
	param0
	);
	ld.param.f64 	%fd26, [retval0];
	} // callseq 8
	setp.lt.s32 	%p2, %r3, 0;
	neg.f64 	%fd28, %fd26;
	selp.f64 	%fd29, %fd28, %fd26, %p1;
	selp.f64 	%fd45, %fd29, %fd26, %p2;
	setp.neu.f32 	%p3, %f1, 0f00000000;
	@%p3 bra 	$L__BB5_2;
	setp.eq.s32 	%p4, %r5, 1062207488;
	selp.b32 	%r18, %r3, 0, %p4;
	setp.lt.s32 	%p5, %r17, 0;
	or.b32  	%r19, %r18, 2146435072;
	selp.b32 	%r20, %r19, %r18, %p5;
	mov.b32 	%r21, 0;
	mov.b64 	%fd45, {%r21, %r20};
$L__BB5_2:
	add.f64 	%fd30, %fd1, 0d4000000000000000;
	{
	.reg .b32 %temp; 
	mov.b64 	{%temp, %r22}, %fd30;
	}
	and.b32  	%r23, %r22, 2146435072;
	setp.ne.s32 	%p6, %r23, 2146435072;
	@%p6 bra 	$L__BB5_7;
	setp.num.f32 	%p7, %f1, %f1;
	@%p7 bra 	$L__BB5_5;
	mov.f64 	%fd31, 0d4000000000000000;
	add.rn.f64 	%fd45, %fd1, %fd31;
	bra.uni 	$L__BB5_7;
$L__BB5_5:
	setp.neu.f64 	%p8, %fd2, 0d7FF0000000000000;
	@%p8 bra 	$L__BB5_7;
	setp.lt.s32 	%p9, %r3, 0;
	setp.eq.s32 	%p10, %r5, 1062207488;
	setp.lt.s32 	%p11, %r17, 0;
	selp.b32 	%r25, 0, 2146435072, %p11;
	and.b32  	%r26, %r17, 2147483647;
	setp.ne.s32 	%p12, %r26, 1071644672;
	or.b32  	%r27, %r25, -2147483648;
	selp.b32 	%r28, %r27, %r25, %p12;
	selp.b32 	%r29, %r28, %r25, %p10;
	selp.b32 	%r30, %r29, %r25, %p9;
	mov.b32 	%r31, 0;
	mov.b64 	%fd45, {%r31, %r30};
$L__BB5_7:
	setp.eq.s32 	%p13, %r5, 1062207488;
	setp.eq.f32 	%p14, %f1, 0f3F800000;
	cvt.rn.f32.f64 	%f6, %fd45;
	selp.f32 	%f7, 0f3F800000, %f6, %p14;
	add.s64 	%rd5, %rd1, %rd16;
	st.global.f32 	[%rd5], %f7;
	ld.global.u32 	%r33, [%rd3];
	mul.lo.s32 	%r34, %r33, 3;
	mul.wide.s32 	%rd18, %r34, 4;
	add.s64 	%rd19, %rd2, %rd18;
	ld.global.f32 	%f8, [%rd19+4];
	ld.global.f32 	%f9, [%rd4+4];
	sub.f32 	%f2, %f8, %f9;
	cvt.f64.f32 	%fd9, %f2;
	{
	.reg .b32 %temp; 
	mov.b64 	{%temp, %r6}, %fd9;
	}
	abs.f64 	%fd10, %fd9;
	{ // callseq 9, 0
	.param .b64 param0;
	st.param.f64 	[param0], %fd10;
	.param .b64 retval0;
	call.uni (retval0), 
	__internal_accurate_pow, 
	(
	param0
	);
	ld.param.f64 	%fd32, [retval0];
	} // callseq 9
	setp.lt.s32 	%p15, %r6, 0;
	neg.f64 	%fd34, %fd32;
	selp.f64 	%fd35, %fd34, %fd32, %p13;
	selp.f64 	%fd47, %fd35, %fd32, %p15;
	setp.neu.f32 	%p16, %f2, 0f00000000;
	@%p16 bra 	$L__BB5_9;
	setp.eq.s32 	%p17, %r5, 1062207488;
	selp.b32 	%r35, %r6, 0, %p17;
	setp.lt.s32 	%p18, %r17, 0;
	or.b32  	%r36, %r35, 2146435072;
	selp.b32 	%r37, %r36, %r35, %p18;
	mov.b32 	%r38, 0;
	mov.b64 	%fd47, {%r38, %r37};
$L__BB5_9:
	add.f64 	%fd36, %fd9, 0d4000000000000000;
	{
	.reg .b32 %temp; 
	mov.b64 	{%temp, %r39}, %fd36;
	}
	and.b32  	%r40, %r39, 2146435072;
	setp.ne.s32 	%p19, %r40, 2146435072;
	@%p19 bra 	$L__BB5_14;
	setp.num.f32 	%p20, %f2, %f2;
	@%p20 bra 	$L__BB5_12;
	mov.f64 	%fd37, 0d4000000000000000;
	add.rn.f64 	%fd47, %fd9, %fd37;
	bra.uni 	$L__BB5_14;
$L__BB5_12:
	setp.neu.f64 	%p21, %fd10, 0d7FF0000000000000;
	@%p21 bra 	$L__BB5_14;
	setp.lt.s32 	%p22, %r6, 0;
	setp.eq.s32 	%p23, %r5, 1062207488;
	setp.lt.s32 	%p24, %r17, 0;
	selp.b32 	%r42, 0, 2146435072, %p24;
	and.b32  	%r43, %r17, 2147483647;
	setp.ne.s32 	%p25, %r43, 1071644672;
	or.b32  	%r44, %r42, -2147483648;
	selp.b32 	%r45, %r44, %r42, %p25;
	selp.b32 	%r46, %r45, %r42, %p23;
	selp.b32 	%r47, %r46, %r42, %p22;
	mov.b32 	%r48, 0;
	mov.b64 	%fd47, {%r48, %r47};
$L__BB5_14:
	setp.eq.s32 	%p26, %r5, 1062207488;
	setp.eq.f32 	%p27, %f2, 0f3F800000;
	cvt.rn.f32.f64 	%f10, %fd47;
	selp.f32 	%f11, 0f3F800000, %f10, %p27;
	st.global.f32 	[%rd5+4], %f11;
	ld.global.u32 	%r50, [%rd3];
	mul.lo.s32 	%r51, %r50, 3;
	mul.wide.s32 	%rd20, %r51, 4;
	add.s64 	%rd21, %rd2, %rd20;
	ld.global.f32 	%f12, [%rd21+8];
	ld.global.f32 	%f13, [%rd4+8];
	sub.f32 	%f3, %f12, %f13;
	cvt.f64.f32 	%fd17, %f3;
	{
	.reg .b32 %temp; 
	mov.b64 	{%temp, %r7}, %fd17;
	}
	abs.f64 	%fd18, %fd17;
	{ // callseq 10, 0
	.param .b64 param0;
	st.param.f64 	[param0], %fd18;
	.param .b64 retval0;
	call.uni (retval0), 
	__internal_accurate_pow, 
	(
	param0
	);
	ld.param.f64 	%fd38, [retval0];
	} // callseq 10
	setp.lt.s32 	%p28, %r7, 0;
	neg.f64 	%fd40, %fd38;
	selp.f64 	%fd41, %fd40, %fd38, %p26;
	selp.f64 	%fd49, %fd41, %fd38, %p28;
	setp.neu.f32 	%p29, %f3, 0f00000000;
	@%p29 bra 	$L__BB5_16;
	setp.eq.s32 	%p30, %r5, 1062207488;
	selp.b32 	%r52, %r7, 0, %p30;
	setp.lt.s32 	%p31, %r17, 0;
	or.b32  	%r53, %r52, 2146435072;
	selp.b32 	%r54, %r53, %r52, %p31;
	mov.b32 	%r55, 0;
	mov.b64 	%fd49, {%r55, %r54};
$L__BB5_16:
	add.f64 	%fd42, %fd17, 0d4000000000000000;
	{
	.reg .b32 %temp; 
	mov.b64 	{%temp, %r56}, %fd42;
	}
	and.b32  	%r57, %r56, 2146435072;
	setp.ne.s32 	%p32, %r57, 2146435072;
	@%p32 bra 	$L__BB5_21;
	setp.num.f32 	%p33, %f3, %f3;
	@%p33 bra 	$L__BB5_19;
	mov.f64 	%fd43, 0d4000000000000000;
	add.rn.f64 	%fd49, %fd17, %fd43;
	bra.uni 	$L__BB5_21;
$L__BB5_19:
	setp.neu.f64 	%p34, %fd18, 0d7FF0000000000000;
	@%p34 bra 	$L__BB5_21;
	setp.lt.s32 	%p35, %r7, 0;
	setp.eq.s32 	%p36, %r5, 1062207488;
	setp.lt.s32 	%p37, %r17, 0;
	selp.b32 	%r59, 0, 2146435072, %p37;
	and.b32  	%r60, %r17, 2147483647;
	setp.ne.s32 	%p38, %r60, 1071644672;
	or.b32  	%r61, %r59, -2147483648;
	selp.b32 	%r62, %r61, %r59, %p38;
	selp.b32 	%r63, %r62, %r59, %p36;
	selp.b32 	%r64, %r63, %r59, %p35;
	mov.b32 	%r65, 0;
	mov.b64 	%fd49, {%r65, %r64};
$L__BB5_21:
	ld.param.u32 	%r69, [_Z5ErroriPfS_S_PiS_i_param_0];
	setp.eq.f32 	%p39, %f3, 0f3F800000;
	cvt.rn.f32.f64 	%f14, %fd49;
	selp.f32 	%f15, 0f3F800000, %f14, %p39;
	st.global.f32 	[%rd5+8], %f15;
	bar.sync 	0;
	setp.lt.s32 	%p40, %r69, 2;
	@%p40 bra 	$L__BB5_26;
	mov.b32 	%r73, 1;
$L__BB5_23:
	shl.b32 	%r9, %r73, 1;
	add.s32 	%r67, %r9, -1;
	and.b32  	%r68, %r67, %r1;
	setp.ne.s32 	%p41, %r68, 0;
	@%p41 bra 	$L__BB5_25;
	mul.wide.s32 	%rd22, %r73, 12;
	add.s64 	%rd23, %rd5, %rd22;
	ld.global.f32 	%f16, [%rd23];
	ld.global.f32 	%f17, [%rd5];
	add.f32 	%f18, %f16, %f17;
	st.global.f32 	[%rd5], %f18;
	ld.global.f32 	%f19, [%rd23+4];
	ld.global.f32 	%f20, [%rd5+4];
	add.f32 	%f21, %f19, %f20;
	st.global.f32 	[%rd5+4], %f21;
	ld.global.f32 	%f22, [%rd23+8];
	ld.global.f32 	%f23, [%rd5+8];
	add.f32 	%f24, %f22, %f23;
	st.global.f32 	[%rd5+8], %f24;
$L__BB5_25:
	ld.param.u32 	%r70, [_Z5ErroriPfS_S_PiS_i_param_0];
	bar.sync 	0;
	setp.lt.s32 	%p42, %r9, %r70;
	mov.u32 	%r73, %r9;
	@%p42 bra 	$L__BB5_23;
$L__BB5_26:
	setp.ne.s32 	%p43, %r1, 0;
	@%p43 bra 	$L__BB5_28;
	ld.param.u32 	%r72, [_Z5ErroriPfS_S_PiS_i_param_6];
	ld.param.u64 	%rd27, [_Z5ErroriPfS_S_PiS_i_param_5];
	ld.param.u32 	%r71, [_Z5ErroriPfS_S_PiS_i_param_0];
	ld.global.f32 	%f25, [%rd1];
	ld.global.f32 	%f26, [%rd1+4];
	add.f32 	%f27, %f25, %f26;
	ld.global.f32 	%f28, [%rd1+8];
	add.f32 	%f29, %f27, %f28;
	cvt.rn.f32.s32 	%f30, %r71;
	div.rn.f32 	%f31, %f29, %f30;
	sqrt.rn.f32 	%f32, %f31;
	cvta.to.global.u64 	%rd24, %rd27;
	mul.wide.s32 	%rd25, %r72, 4;
	add.s64 	%rd26, %rd24, %rd25;
	st.global.f32 	[%rd26], %f32;
$L__BB5_28:
	ret;

}
.func  (.param .align 16 .b8 func_retval0[16]) __internal_trig_reduction_slowpathd(
	.param .b64 __internal_trig_reduction_slowpathd_param_0
)
{
	.local .align 8 .b8 	__local_depot6[40];
	.reg .b64 	%SP;
	.reg .b64 	%SPL;
	.reg .pred 	%p<10>;
	.reg .b32 	%r<47>;
	.reg .b64 	%rd<74>;
	.reg .b64 	%fd<5>;

	mov.u64 	%SPL, __local_depot6;
	ld.param.f64 	%fd4, [__internal_trig_reduction_slowpathd_param_0];
	add.u64 	%rd1, %SPL, 0;
	{
	.reg .b32 %temp; 
	mov.b64 	{%temp, %r1}, %fd4;
	}
	shr.u32 	%r2, %r1, 20;
	and.b32  	%r3, %r2, 2047;
	setp.eq.s32 	%p1, %r3, 2047;
	mov.b32 	%r46, 0;
	@%p1 bra 	$L__BB6_9;
	add.s32 	%r20, %r3, -1024;
	mov.b64 	%rd20, %fd4;
	shl.b64 	%rd2, %rd20, 11;
	shr.u32 	%r4, %r20, 6;
	sub.s32 	%r45, 15, %r4;
	sub.s32 	%r21, 19, %r4;
	setp.lt.u32 	%p2, %r20, 128;
	selp.b32 	%r6, 18, %r21, %p2;
	setp.ge.s32 	%p3, %r45, %r6;
	mov.b64 	%rd70, 0;
	@%p3 bra 	$L__BB6_4;
	add.s32 	%r23, %r6, %r4;
	neg.s32 	%r43, %r23;
	or.b64  	%rd3, %rd2, -9223372036854775808;
	mov.b64 	%rd70, 0;
	mov.b32 	%r42, 0;
	mov.u64 	%rd25, __cudart_i2opi_d;
	mov.u32 	%r44, %r45;
$L__BB6_3:
	.pragma "nounroll";
	mul.wide.s32 	%rd22, %r42, 8;
	add.s64 	%rd23, %rd1, %rd22;
	mul.wide.s32 	%rd24, %r44, 8;
	add.s64 	%rd26, %rd25, %rd24;
	ld.global.nc.u64 	%rd27, [%rd26];
	{
	.reg .u32 %r0, %r1, %r2, %r3, %alo, %ahi, %blo, %bhi, %clo, %chi;
	mov.b64 	{%alo,%ahi}, %rd27;
	mov.b64 	{%blo,%bhi}, %rd3;
	mov.b64 	{%clo,%chi}, %rd70;
	mad.lo.cc.u32 	%r0, %alo, %blo, %clo;
	madc.hi.cc.u32 	%r1, %alo, %blo, %chi;
	madc.hi.u32 	%r2, %alo, %bhi, 0;
	mad.lo.cc.u32 	%r1, %alo, %bhi, %r1;
	madc.hi.cc.u32 	%r2, %ahi, %blo, %r2;
	madc.hi.u32 	%r3, %ahi, %bhi, 0;
	mad.lo.cc.u32 	%r1, %ahi, %blo, %r1;
	madc.lo.cc.u32 	%r2, %ahi, %bhi, %r2;
	addc.u32 	%r3, %r3, 0;
	mov.b64 	%rd28, {%r0,%r1};
	mov.b64 	%rd70, {%r2,%r3};
	}
	st.local.u64 	[%rd23], %rd28;
	add.s32 	%r44, %r44, 1;
	add.s32 	%r43, %r43, 1;
	add.s32 	%r42, %r42, 1;
	setp.ne.s32 	%p4, %r43, -15;
	mov.u32 	%r45, %r6;
	@%p4 bra 	$L__BB6_3;
$L__BB6_4:
	cvt.s64.s32 	%rd29, %r45;
	cvt.u64.u32 	%rd30, %r4;
	add.s64 	%rd31, %rd30, %rd29;
	shl.b64 	%rd32, %rd31, 3;
	add.s64 	%rd33, %rd1, %rd32;
	st.local.u64 	[%rd33+-120], %rd70;
	and.b32  	%r15, %r2, 63;
	ld.local.u64 	%rd72, [%rd1+16];
	ld.local.u64 	%rd71, [%rd1+24];
	setp.eq.s32 	%p5, %r15, 0;
	@%p5 bra 	$L__BB6_6;
	shl.b64 	%rd34, %rd71, %r15;
	shr.u64 	%rd35, %rd72, 1;
	xor.b32  	%r24, %r15, 63;
	shr.u64 	%rd36, %rd35, %r24;
	or.b64  	%rd71, %rd34, %rd36;
	ld.local.u64 	%rd37, [%rd1+8];
	shl.b64 	%rd38, %rd72, %r15;
	shr.u64 	%rd39, %rd37, 1;
	shr.u64 	%rd40, %rd39, %r24;
	or.b64  	%rd72, %rd38, %rd40;
$L__BB6_6:
	and.b32  	%r25, %r1, -2147483648;
	shr.u64 	%rd41, %rd71, 62;
	cvt.u32.u64 	%r26, %rd41;
	mov.b64 	{%r27, %r28}, %rd71;
	mov.b64 	{%r29, %r30}, %rd72;
	shf.l.wrap.b32 	%r31, %r30, %r27, 2;
	shf.l.wrap.b32 	%r32, %r27, %r28, 2;
	mov.b64 	%rd42, {%r31, %r32};
	shl.b64 	%rd43, %rd72, 2;
	shr.u64 	%rd44, %rd42, 63;
	cvt.u32.u64 	%r33, %rd44;
	add.s32 	%r34, %r33, %r26;
	setp.eq.s32 	%p6, %r25, 0;
	neg.s32 	%r35, %r34;
	selp.b32 	%r46, %r34, %r35, %p6;
	setp.gt.s64 	%p7, %rd42, -1;
	mov.b64 	%rd45, 0;
	{
	.reg .u32 %r0, %r1, %r2, %r3, %a0, %a1, %a2, %a3, %b0, %b1, %b2, %b3;
	mov.b64 	{%a0,%a1}, %rd45;
	mov.b64 	{%a2,%a3}, %rd45;
	mov.b64 	{%b0,%b1}, %rd43;
	mov.b64 	{%b2,%b3}, %rd42;
	sub.cc.u32 	%r0, %a0, %b0;
	subc.cc.u32 	%r1, %a1, %b1;
	subc.cc.u32 	%r2, %a2, %b2;
	subc.u32 	%r3, %a3, %b3;
	mov.b64 	%rd46, {%r0,%r1};
	mov.b64 	%rd47, {%r2,%r3};
	}
	xor.b32  	%r36, %r25, -2147483648;
	selp.b64 	%rd73, %rd42, %rd47, %p7;
	selp.b64 	%rd14, %rd43, %rd46, %p7;
	selp.b32 	%r17, %r25, %r36, %p7;
	clz.b64 	%r37, %rd73;
	cvt.u64.u32 	%rd15, %r37;
	setp.eq.s32 	%p8, %r37, 0;
	@%p8 bra 	$L__BB6_8;
	cvt.u32.u64 	%r38, %rd15;
	and.b32  	%r39, %r38, 63;
	shl.b64 	%rd48, %rd73, %r39;
	shr.u64 	%rd49, %rd14, 1;
	not.b32 	%r40, %r38;
	and.b32  	%r41, %r40, 63;
	shr.u64 	%rd50, %rd49, %r41;
	or.b64  	%rd73, %rd48, %rd50;
$L__BB6_8:
	mov.b64 	%rd51, -3958705157555305931;
	{
	.reg .u32 %r0, %r1, %r2, %r3, %alo, %ahi, %blo, %bhi;
	mov.b64 	{%alo,%ahi}, %rd73;
	mov.b64 	{%blo,%bhi}, %rd51;
	mul.lo.u32 	%r0, %alo, %blo;
	mul.hi.u32 	%r1, %alo, %blo;
	mad.lo.cc.u32 	%r1, %alo, %bhi, %r1;
	madc.hi.u32 	%r2, %alo, %bhi, 0;
	mad.lo.cc.u32 	%r1, %ahi, %blo, %r1;
	madc.hi.cc.u32 	%r2, %ahi, %blo, %r2;
	madc.hi.u32 	%r3, %ahi, %bhi, 0;
	mad.lo.cc.u32 	%r2, %ahi, %bhi, %r2;
	addc.u32 	%r3, %r3, 0;
	mov.b64 	%rd52, {%r0,%r1};
	mov.b64 	%rd53, {%r2,%r3};
	}
	setp.gt.s64 	%p9, %rd53, 0;
	{
	.reg .u32 %r0, %r1, %r2, %r3, %a0, %a1, %a2, %a3, %b0, %b1, %b2, %b3;
	mov.b64 	{%a0,%a1}, %rd52;
	mov.b64 	{%a2,%a3}, %rd53;
	mov.b64 	{%b0,%b1}, %rd52;
	mov.b64 	{%b2,%b3}, %rd53;
	add.cc.u32 	%r0, %a0, %b0;
	addc.cc.u32 	%r1, %a1, %b1;
	addc.cc.u32 	%r2, %a2, %b2;
	addc.u32 	%r3, %a3, %b3;
	mov.b64 	%rd54, {%r0,%r1};
	mov.b64 	%rd55, {%r2,%r3};
	}
	selp.b64 	%rd56, %rd55, %rd53, %p9;
	selp.s64 	%rd57, -1, 0, %p9;
	sub.s64 	%rd58, %rd57, %rd15;
	cvt.u64.u32 	%rd59, %r17;
	shl.b64 	%rd60, %rd59, 32;
	add.s64 	%rd61, %rd56, 1;
	shr.u64 	%rd62, %rd61, 10;
	add.s64 	%rd63, %rd62, 1;
	shr.u64 	%rd64, %rd63, 1;
	shl.b64 	%rd65, %rd58, 52;
	add.s64 	%rd66, %rd65, %rd64;
	add.s64 	%rd67, %rd66, 4602678819172646912;
	or.b64  	%rd68, %rd67, %rd60;
	mov.b64 	%fd4, %rd68;
$L__BB6_9:
	st.param.f64 	[func_retval0], %fd4;
	st.param.b32 	[func_retval0+8], %r46;
	ret;

}
.func  (.param .b64 func_retval0) __internal_accurate_pow(
	.param .b64 __internal_accurate_pow_param_0
)
{
	.reg .pred 	%p<8>;
	.reg .b32 	%r<49>;
	.reg .b32 	%f<3>;
	.reg .b64 	%fd<109>;

	ld.param.f64 	%fd10, [__internal_accurate_pow_param_0];
	{
	.reg .b32 %temp; 
	mov.b64 	{%temp, %r46}, %fd10;
	}
	{
	.reg .b32 %temp; 
	mov.b64 	{%r45, %temp}, %fd10;
	}
	shr.u32 	%r47, %r46, 20;
	setp.gt.u32 	%p1, %r46, 1048575;
	@%p1 bra 	$L__BB7_2;
	mul.f64 	%fd11, %fd10, 0d4350000000000000;
	{
	.reg .b32 %temp; 
	mov.b64 	{%temp, %r46}, %fd11;
	}
	{
	.reg .b32 %temp; 
	mov.b64 	{%r45, %temp}, %fd11;
	}
	shr.u32 	%r16, %r46, 20;
	add.s32 	%r47, %r16, -54;
$L__BB7_2:
	add.s32 	%r48, %r47, -1023;
	and.b32  	%r17, %r46, -2146435073;
	or.b32  	%r18, %r17, 1072693248;
	mov.b64 	%fd107, {%r45, %r18};
	setp.lt.u32 	%p2, %r18, 1073127583;
	@%p2 bra 	$L__BB7_4;
	{
	.reg .b32 %temp; 
	mov.b64 	{%r19, %temp}, %fd107;
	}
	{
	.reg .b32 %temp; 
	mov.b64 	{%temp, %r20}, %fd107;
	}
	add.s32 	%r21, %r20, -1048576;
	mov.b64 	%fd107, {%r19, %r21};
	add.s32 	%r48, %r47, -1022;
$L__BB7_4:
	add.f64 	%fd12, %fd107, 0dBFF0000000000000;
	add.f64 	%fd13, %fd107, 0d3FF0000000000000;
	rcp.approx.ftz.f64 	%fd14, %fd13;
	neg.f64 	%fd15, %fd13;
	fma.rn.f64 	%fd16, %fd15, %fd14, 0d3FF0000000000000;
	fma.rn.f64 	%fd17, %fd16, %fd16, %fd16;
	fma.rn.f64 	%fd18, %fd17, %fd14, %fd14;
	mul.f64 	%fd19, %fd12, %fd18;
	fma.rn.f64 	%fd20, %fd12, %fd18, %fd19;
	mul.f64 	%fd21, %fd20, %fd20;
	fma.rn.f64 	%fd22, %fd21, 0d3EB0F5FF7D2CAFE2, 0d3ED0F5D241AD3B5A;
	fma.rn.f64 	%fd23, %fd22, %fd21, 0d3EF3B20A75488A3F;
	fma.rn.f64 	%fd24, %fd23, %fd21, 0d3F1745CDE4FAECD5;
	fma.rn.f64 	%fd25, %fd24, %fd21, 0d3F3C71C7258A578B;
	fma.rn.f64 	%fd26, %fd25, %fd21, 0d3F6249249242B910;
	fma.rn.f64 	%fd27, %fd26, %fd21, 0d3F89999999999DFB;
	sub.f64 	%fd28, %fd12, %fd20;
	add.f64 	%fd29, %fd28, %fd28;
	neg.f64 	%fd30, %fd20;
	fma.rn.f64 	%fd31, %fd30, %fd12, %fd29;
	mul.f64 	%fd32, %fd18, %fd31;
	fma.rn.f64 	%fd33, %fd21, %fd27, 0d3FB5555555555555;
	mov.f64 	%fd34, 0d3FB5555555555555;
	sub.f64 	%fd35, %fd34, %fd33;
	fma.rn.f64 	%fd36, %fd21, %fd27, %fd35;
	add.f64 	%fd37, %fd36, 0dBC46A4CB00B9E7B0;
	add.f64 	%fd38, %fd33, %fd37;
	sub.f64 	%fd39, %fd33, %fd38;
	add.f64 	%fd40, %fd37, %fd39;
	mul.rn.f64 	%fd41, %fd20, %fd20;
	neg.f64 	%fd42, %fd41;
	fma.rn.f64 	%fd43, %fd20, %fd20, %fd42;
	{
	.reg .b32 %temp; 
	mov.b64 	{%r22, %temp}, %fd32;
	}
	{
	.reg .b32 %temp; 
	mov.b64 	{%temp, %r23}, %fd32;
	}
	add.s32 	%r24, %r23, 1048576;
	mov.b64 	%fd44, {%r22, %r24};
	fma.rn.f64 	%fd45, %fd20, %fd44, %fd43;
	mul.rn.f64 	%fd46, %fd41, %fd20;
	neg.f64 	%fd47, %fd46;
	fma.rn.f64 	%fd48, %fd41, %fd20, %fd47;
	fma.rn.f64 	%fd49, %fd41, %fd32, %fd48;
	fma.rn.f64 	%fd50, %fd45, %fd20, %fd49;
	mul.rn.f64 	%fd51, %fd38, %fd46;
	neg.f64 	%fd52, %fd51;
	fma.rn.f64 	%fd53, %fd38, %fd46, %fd52;
	fma.rn.f64 	%fd54, %fd38, %fd50, %fd53;
	fma.rn.f64 	%fd55, %fd40, %fd46, %fd54;
	add.f64 	%fd56, %fd51, %fd55;
	sub.f64 	%fd57, %fd51, %fd56;
	add.f64 	%fd58, %fd55, %fd57;
	add.f64 	%fd59, %fd20, %fd56;
	sub.f64 	%fd60, %fd20, %fd59;
	add.f64 	%fd61, %fd56, %fd60;
	add.f64 	%fd62, %fd58, %fd61;
	add.f64 	%fd63, %fd32, %fd62;
	add.f64 	%fd64, %fd59, %fd63;
	sub.f64 	%fd65, %fd59, %fd64;
	add.f64 	%fd66, %fd63, %fd65;
	xor.b32  	%r25, %r48, -2147483648;
	mov.b32 	%r26, 1127219200;
	mov.b64 	%fd67, {%r25, %r26};
	mov.b32 	%r27, -2147483648;
	mov.b64 	%fd68, {%r27, %r26};
	sub.f64 	%fd69, %fd67, %fd68;
	fma.rn.f64 	%fd70, %fd69, 0d3FE62E42FEFA39EF, %fd64;
	fma.rn.f64 	%fd71, %fd69, 0dBFE62E42FEFA39EF, %fd70;
	sub.f64 	%fd72, %fd71, %fd64;
	sub.f64 	%fd73, %fd66, %fd72;
	fma.rn.f64 	%fd74, %fd69, 0d3C7ABC9E3B39803F, %fd73;
	add.f64 	%fd75, %fd70, %fd74;
	sub.f64 	%fd76, %fd70, %fd75;
	add.f64 	%fd77, %fd74, %fd76;
	mov.f64 	%fd78, 0d4000000000000000;
	{
	.reg .b32 %temp; 
	mov.b64 	{%temp, %r28}, %fd78;
	}
	{
	.reg .b32 %temp; 
	mov.b64 	{%r29, %temp}, %fd78;
	}
	shl.b32 	%r30, %r28, 1;
	setp.gt.u32 	%p3, %r30, -33554433;
	and.b32  	%r31, %r28, -15728641;
	selp.b32 	%r32, %r31, %r28, %p3;
	mov.b64 	%fd79, {%r29, %r32};
	mul.rn.f64 	%fd80, %fd75, %fd79;
	neg.f64 	%fd81, %fd80;
	fma.rn.f64 	%fd82, %fd75, %fd79, %fd81;
	fma.rn.f64 	%fd83, %fd77, %fd79, %fd82;
	add.f64 	%fd4, %fd80, %fd83;
	sub.f64 	%fd84, %fd80, %fd4;
	add.f64 	%fd5, %fd83, %fd84;
	fma.rn.f64 	%fd85, %fd4, 0d3FF71547652B82FE, 0d4338000000000000;
	{
	.reg .b32 %temp; 
	mov.b64 	{%r13, %temp}, %fd85;
	}
	mov.f64 	%fd86, 0dC338000000000000;
	add.rn.f64 	%fd87, %fd85, %fd86;
	fma.rn.f64 	%fd88, %fd87, 0dBFE62E42FEFA39EF, %fd4;
	fma.rn.f64 	%fd89, %fd87, 0dBC7ABC9E3B39803F, %fd88;
	fma.rn.f64 	%fd90, %fd89, 0d3E5ADE1569CE2BDF, 0d3E928AF3FCA213EA;
	fma.rn.f64 	%fd91, %fd90, %fd89, 0d3EC71DEE62401315;
	fma.rn.f64 	%fd92, %fd91, %fd89, 0d3EFA01997C89EB71;
	fma.rn.f64 	%fd93, %fd92, %fd89, 0d3F2A01A014761F65;
	fma.rn.f64 	%fd94, %fd93, %fd89, 0d3F56C16C1852B7AF;
	fma.rn.f64 	%fd95, %fd94, %fd89, 0d3F81111111122322;
	fma.rn.f64 	%fd96, %fd95, %fd89, 0d3FA55555555502A1;
	fma.rn.f64 	%fd97, %fd96, %fd89, 0d3FC5555555555511;
	fma.rn.f64 	%fd98, %fd97, %fd89, 0d3FE000000000000B;
	fma.rn.f64 	%fd99, %fd98, %fd89, 0d3FF0000000000000;
	fma.rn.f64 	%fd100, %fd99, %fd89, 0d3FF0000000000000;
	{
	.reg .b32 %temp; 
	mov.b64 	{%r14, %temp}, %fd100;
	}
	{
	.reg .b32 %temp; 
	mov.b64 	{%temp, %r15}, %fd100;
	}
	shl.b32 	%r33, %r13, 20;
	add.s32 	%r34, %r33, %r15;
	mov.b64 	%fd108, {%r14, %r34};
	{
	.reg .b32 %temp; 
	mov.b64 	{%temp, %r35}, %fd4;
	}
	mov.b32 	%f2, %r35;
	abs.f32 	%f1, %f2;
	setp.lt.f32 	%p4, %f1, 0f4086232B;
	@%p4 bra 	$L__BB7_7;
	setp.lt.f64 	%p5, %fd4, 0d0000000000000000;
	add.f64 	%fd101, %fd4, 0d7FF0000000000000;
	selp.f64 	%fd108, 0d0000000000000000, %fd101, %p5;
	setp.geu.f32 	%p6, %f1, 0f40874800;
	@%p6 bra 	$L__BB7_7;
	shr.u32 	%r36, %r13, 31;
	add.s32 	%r37, %r13, %r36;
	shr.s32 	%r38, %r37, 1;
	shl.b32 	%r39, %r38, 20;
	add.s32 	%r40, %r15, %r39;
	mov.b64 	%fd102, {%r14, %r40};
	sub.s32 	%r41, %r13, %r38;
	shl.b32 	%r42, %r41, 20;
	add.s32 	%r43, %r42, 1072693248;
	mov.b32 	%r44, 0;
	mov.b64 	%fd103, {%r44, %r43};
	mul.f64 	%fd108, %fd103, %fd102;
$L__BB7_7:
	abs.f64 	%fd104, %fd108;
	setp.eq.f64 	%p7, %fd104, 0d7FF0000000000000;
	fma.rn.f64 	%fd105, %fd108, %fd5, %fd108;
	selp.f64 	%fd106, %fd108, %fd105, %p7;
	st.param.f64 	[func_retval0], %fd106;
	ret;

}


// ===== COMPILED SASS (sm_100) =====

	.target	sm_100

	.elftype	@"ET_EXEC"


//--------------------- .note.nv.tkinfo           --------------------------
	.section	.note.nv.tkinfo,"",@"SHT_NOTE"
	.sectionflags	@"SHF_NOTE_NV_TKINFO"
	.tkinfo
        /*0018*/ 	.word	0x00000002
        /*0030*/ 	.string	""
        /*0030*/ 	.string	"ptxas"
        /*0030*/ 	.string	"Cuda compilation tools, release 13.0, V13.0.88"
        /*0030*/ 	.string	"Build cuda_13.0.r13.0/compiler.36424714_0"
        /*0030*/ 	.string	"-arch sm_100 -m 64 "



//--------------------- .note.nv.cuinfo           --------------------------
	.section	.note.nv.cuinfo,"",@"SHT_NOTE"
	.sectionflags	@"SHF_NOTE_NV_CUINFO"
        /*0018*/ 	.short	0x0002
        /*001a*/ 	.short	0x0064
        /*001c*/ 	.short	0x0082
	.zero		2


//--------------------- .nv.info                  --------------------------
	.section	.nv.info,"",@"SHT_CUDA_INFO"
	.align	4


	//----- nvinfo : EIATTR_REGCOUNT
	.align		4
        /*0000*/ 	.byte	0x04, 0x2f
        /*0002*/ 	.short	(.L_3 - .L_2)
	.align		4
.L_2:
        /*0004*/ 	.word	index@(_Z3knnPfiS_iPiiS_)
        /*0008*/ 	.word	0x0000002a


	//----- nvinfo : EIATTR_FRAME_SIZE
	.align		4
.L_3:
        /*000c*/ 	.byte	0x04, 0x11
        /*000e*/ 	.short	(.L_5 - .L_4)
	.align		4
.L_4:
        /*0010*/ 	.word	index@($_Z3knnPfiS_iPiiS_$__internal_accurate_pow)
        /*0014*/ 	.word	0x00000000


	//----- nvinfo : EIATTR_FRAME_SIZE
	.align		4
.L_5:
        /*0018*/ 	.byte	0x04, 0x11
        /*001a*/ 	.short	(.L_7 - .L_6)
	.align		4
.L_6:
        /*001c*/ 	.word	index@($__internal_6_$__cuda_sm20_dsqrt_rn_f64_mediumpath_v1)
        /*0020*/ 	.word	0x00000000


	//----- nvinfo : EIATTR_FRAME_SIZE
	.align		4
.L_7:
        /*0024*/ 	.byte	0x04, 0x11
        /*0026*/ 	.short	(.L_9 - .L_8)
	.align		4
.L_8:
        /*0028*/ 	.word	index@(_Z3knnPfiS_iPiiS_)
        /*002c*/ 	.word	0x00000000


	//----- nvinfo : EIATTR_REGCOUNT
	.align		4
.L_9:
        /*0030*/ 	.byte	0x04, 0x2f
        /*0032*/ 	.short	(.L_11 - .L_10)
	.align		4
.L_10:
        /*0034*/ 	.word	index@(_Z7NormalsPfPiiiiS_)
        /*0038*/ 	.word	0x00000020


	//----- nvinfo : EIATTR_FRAME_SIZE
	.align		4
.L_11:
        /*003c*/ 	.byte	0x04, 0x11
        /*003e*/ 	.short	(.L_13 - .L_12)
	.align		4
.L_12:
        /*0040*/ 	.word	index@($_Z7NormalsPfPiiiiS_$__internal_trig_reduction_slowpathd)
        /*0044*/ 	.word	0x00000028


	//----- nvinfo : EIATTR_FRAME_SIZE
	.align		4
.L_13:
        /*0048*/ 	.byte	0x04, 0x11
        /*004a*/ 	.short	(.L_15 - .L_14)
	.align		4
.L_14:
        /*004c*/ 	.word	index@($__internal_5_$__cuda_sm3x_div_rn_noftz_f32_slowpath)
        /*0050*/ 	.word	0x00000028


	//----- nvinfo : EIATTR_FRAME_SIZE
	.align		4
.L_15:
        /*0054*/ 	.byte	0x04, 0x11
        /*0056*/ 	.short	(.L_17 - .L_16)
	.align		4
.L_16:
        /*0058*/ 	.word	index@($__internal_4_$__cuda_sm20_sqrt_rn_f32_slowpath)
        /*005c*/ 	.word	0x00000028


	//----- nvinfo : EIATTR_FRAME_SIZE
	.align		4
.L_17:
        /*0060*/ 	.byte	0x04, 0x11
        /*0062*/ 	.short	(.L_19 - .L_18)
	.align		4
.L_18:
        /*0064*/ 	.word	index@($__internal_3_$__cuda_sm20_rcp_rn_f32_slowpath)
        /*0068*/ 	.word	0x00000028


	//----- nvinfo : EIATTR_FRAME_SIZE
	.align		4
.L_19:
        /*006c*/ 	.byte	0x04, 0x11
        /*006e*/ 	.short	(.L_21 - .L_20)
	.align		4
.L_20:
        /*0070*/ 	.word	index@(_Z7NormalsPfPiiiiS_)
        /*0074*/ 	.word	0x00000028


	//----- nvinfo : EIATTR_REGCOUNT
	.align		4
.L_21:
        /*0078*/ 	.byte	0x04, 0x2f
        /*007a*/ 	.short	(.L_23 - .L_22)
	.align		4
.L_22:
        /*007c*/ 	.word	index@(_Z8MatchingPfS_iPi)
        /*0080*/ 	.word	0x00000028


	//----- nvinfo : EIATTR_FRAME_SIZE
	.align		4
.L_23:
        /*0084*/ 	.byte	0x04, 0x11
        /*0086*/ 	.short	(.L_25 - .L_24)
	.align		4
.L_24:
        /*0088*/ 	.word	index@($_Z8MatchingPfS_iPi$__internal_accurate_pow)
        /*008c*/ 	.word	0x00000000


	//----- nvinfo : EIATTR_FRAME_SIZE
	.align		4
.L_25:
        /*0090*/ 	.byte	0x04, 0x11
        /*0092*/ 	.short	(.L_27 - .L_26)
	.align		4
.L_26:
        /*0094*/ 	.word	index@($__internal_2_$__cuda_sm20_dsqrt_rn_f64_mediumpath_v1)
        /*0098*/ 	.word	0x00000000


	//----- nvinfo : EIATTR_FRAME_SIZE
	.align		4
.L_27:
        /*009c*/ 	.byte	0x04, 0x11
        /*009e*/ 	.short	(.L_29 - .L_28)
	.align		4
.L_28:
        /*00a0*/ 	.word	index@(_Z8MatchingPfS_iPi)
        /*00a4*/ 	.word	0x00000000


	//----- nvinfo : EIATTR_REGCOUNT
	.align		4
.L_29:
        /*00a8*/ 	.byte	0x04, 0x2f
        /*00aa*/ 	.short	(.L_31 - .L_30)
	.align		4
.L_30:
        /*00ac*/ 	.word	index@(_Z3CxbPfiS_iPiS_S_S_S_S_S_)
        /*00b0*/ 	.word	0x0000001c


	//----- nvinfo : EIATTR_FRAME_SIZE
	.align		4
.L_31:
        /*00b4*/ 	.byte	0x04, 0x11
        /*00b6*/ 	.short	(.L_33 - .L_32)
	.align		4
.L_32:
        /*00b8*/ 	.word	index@(_Z3CxbPfiS_iPiS_S_S_S_S_S_)
        /*00bc*/ 	.word	0x00000000


	//----- nvinfo : EIATTR_REGCOUNT
	.align		4
.L_33:
        /*00c0*/ 	.byte	0x04, 0x2f
        /*00c2*/ 	.short	(.L_35 - .L_34)
	.align		4
.L_34:
        /*00c4*/ 	.word	index@(_Z3RyTPfS_S_S_)
        /*00c8*/ 	.word	0x00000016


	//----- nvinfo : EIATTR_FRAME_SIZE
	.align		4
.L_35:
        /*00cc*/ 	.byte	0x04, 0x11
        /*00ce*/ 	.short	(.L_37 - .L_36)
	.align		4
.L_36:
        /*00d0*/ 	.word	index@(_Z3RyTPfS_S_S_)
        /*00d4*/ 	.word	0x00000000


	//----- nvinfo : EIATTR_REGCOUNT
	.align		4
.L_37:
        /*00d8*/ 	.byte	0x04, 0x2f
        /*00da*/ 	.short	(.L_39 - .L_38)
	.align		4
.L_38:
        /*00dc*/ 	.word	index@(_Z5ErroriPfS_S_PiS_i)
        /*00e0*/ 	.word	0x0000001f


	//----- nvinfo : EIATTR_FRAME_SIZE
	.align		4
.L_39:
        /*00e4*/ 	.byte	0x04, 0x11
        /*00e6*/ 	.short	(.L_41 - .L_40)
	.align		4
.L_40:
        /*00e8*/ 	.word	index@($_Z5ErroriPfS_S_PiS_i$__internal_accurate_pow)
        /*00ec*/ 	.word	0x00000000


	//----- nvinfo : EIATTR_FRAME_SIZE
	.align		4
.L_41:
        /*00f0*/ 	.byte	0x04, 0x11
        /*00f2*/ 	.short	(.L_43 - .L_42)
	.align		4
.L_42:
        /*00f4*/ 	.word	index@($__internal_1_$__cuda_sm3x_div_rn_noftz_f32_slowpath)
        /*00f8*/ 	.word	0x00000000


	//----- nvinfo : EIATTR_FRAME_SIZE
	.align		4
.L_43:
        /*00fc*/ 	.byte	0x04, 0x11
        /*00fe*/ 	.short	(.L_45 - .L_44)
	.align		4
.L_44:
        /*0100*/ 	.word	index@($__internal_0_$__cuda_sm20_sqrt_rn_f32_slowpath)
        /*0104*/ 	.word	0x00000000


	//----- nvinfo : EIATTR_FRAME_SIZE
	.align		4
.L_45:
        /*0108*/ 	.byte	0x04, 0x11
        /*010a*/ 	.short	(.L_47 - .L_46)
	.align		4
.L_46:
        /*010c*/ 	.word	index@(_Z5ErroriPfS_S_PiS_i)
        /*0110*/ 	.word	0x00000000


	//----- nvinfo : EIATTR_MIN_STACK_SIZE
	.align		4
.L_47:
        /*0114*/ 	.byte	0x04, 0x12
        /*0116*/ 	.short	(.L_49 - .L_48)
	.align		4
.L_48:
        /*0118*/ 	.word	index@(_Z5ErroriPfS_S_PiS_i)
        /*011c*/ 	.word	0x00000000


	//----- nvinfo : EIATTR_MIN_STACK_SIZE
	.align		4
.L_49:
        /*0120*/ 	.byte	0x04, 0x12
        /*0122*/ 	.short	(.L_51 - .L_50)
	.align		4
.L_50:
        /*0124*/ 	.word	index@(_Z3RyTPfS_S_S_)
        /*0128*/ 	.word	0x00000000


	//----- nvinfo : EIATTR_MIN_STACK_SIZE
	.align		4
.L_51:
        /*012c*/ 	.byte	0x04, 0x12
        /*012e*/ 	.short	(.L_53 - .L_52)
	.align		4
.L_52:
        /*0130*/ 	.word	index@(_Z3CxbPfiS_iPiS_S_S_S_S_S_)
        /*0134*/ 	.word	0x00000000


	//----- nvinfo : EIATTR_MIN_STACK_SIZE
	.align		4
.L_53:
        /*0138*/ 	.byte	0x04, 0x12
        /*013a*/ 	.short	(.L_55 - .L_54)
	.align		4
.L_54:
        /*013c*/ 	.word	index@(_Z8MatchingPfS_iPi)
        /*0140*/ 	.word	0x00000000


	//----- nvinfo : EIATTR_MIN_STACK_SIZE
	.align		4
.L_55:
        /*0144*/ 	.byte	0x04, 0x12
        /*0146*/ 	.short	(.L_57 - .L_56)
	.align		4
.L_56:
        /*0148*/ 	.word	index@(_Z7NormalsPfPiiiiS_)
        /*014c*/ 	.word	0x00000028


	//----- nvinfo : EIATTR_MIN_STACK_SIZE
	.align		4
.L_57:
        /*0150*/ 	.byte	0x04, 0x12
        /*0152*/ 	.short	(.L_59 - .L_58)
	.align		4
.L_58:
        /*0154*/ 	.word	index@(_Z3knnPfiS_iPiiS_)
        /*0158*/ 	.word	0x00000000
.L_59:


//--------------------- .nv.compat                --------------------------
	.section	.nv.compat,"",@"SHT_CUDA_COMPAT_INFO"
	.align	4
        /*0000*/ 	.byte	0x02, 0x09, 0x00, 0x00, 0x02, 0x02, 0x01, 0x00, 0x02, 0x05, 0x05, 0x00, 0x03, 0x07, 0x01, 0x01
        /*0010*/ 	.byte	0x02, 0x03, 0x00, 0x00, 0x02, 0x06, 0x01, 0x00, 0x04, 0x0b, 0x08, 0x00, 0x01, 0x00, 0x00, 0x00
        /*0020*/ 	.byte	0x00, 0x00, 0x00, 0x00


//--------------------- .nv.info._Z5ErroriPfS_S_PiS_i --------------------------
	.section	.nv.info._Z5ErroriPfS_S_PiS_i,"",@"SHT_CUDA_INFO"
	.sectionflags	@""
	.align	4


	//----- nvinfo : EIATTR_CUDA_API_VERSION
	.align		4
        /*0000*/ 	.byte	0x04, 0x37
        /*0002*/ 	.short	(.L_61 - .L_60)
.L_60:
        /*0004*/ 	.word	0x00000082


	//----- nvinfo : EIATTR_KPARAM_INFO
	.align		4
.L_61:
        /*0008*/ 	.byte	0x04, 0x17
        /*000a*/ 	.short	(.L_63 - .L_62)
.L_62:
        /*000c*/ 	.word	0x00000000
        /*0010*/ 	.short	0x0006
        /*0012*/ 	.short	0x0030
        /*0014*/ 	.byte	0x00, 0xf0, 0x11, 0x00


	//----- nvinfo : EIATTR_KPARAM_INFO
	.align		4
.L_63:
        /*0018*/ 	.byte	0x04, 0x17
        /*001a*/ 	.short	(.L_65 - .L_64)
.L_64:
        /*001c*/ 	.word	0x00000000
        /*0020*/ 	.short	0x0005
        /*0022*/ 	.short	0x0028
        /*0024*/ 	.byte	0x00, 0xf5, 0x21, 0x00


	//----- nvinfo : EIATTR_KPARAM_INFO
	.align		4
.L_65:
        /*0028*/ 	.byte	0x04, 0x17
        /*002a*/ 	.short	(.L_67 - .L_66)
.L_66:
        /*002c*/ 	.word	0x00000000
        /*0030*/ 	.short	0x0004
        /*0032*/ 	.short	0x0020
        /*0034*/ 	.byte	0x00, 0xf5, 0x21, 0x00


	//----- nvinfo : EIATTR_KPARAM_INFO
	.align		4
.L_67:
        /*0038*/ 	.byte	0x04, 0x17
        /*003a*/ 	.short	(.L_69 - .L_68)
.L_68:
        /*003c*/ 	.word	0x00000000
        /*0040*/ 	.short	0x0003
        /*0042*/ 	.short	0x0018
        /*0044*/ 	.byte	0x00, 0xf5, 0x21, 0x00


	//----- nvinfo : EIATTR_KPARAM_INFO
	.align		4
.L_69:
        /*0048*/ 	.byte	0x04, 0x17
        /*004a*/ 	.short	(.L_71 - .L_70)
.L_70:
        /*004c*/ 	.word	0x00000000
        /*0050*/ 	.short	0x0002
        /*0052*/ 	.short	0x0010
        /*0054*/ 	.byte	0x00, 0xf5, 0x21, 0x00


	//----- nvinfo : EIATTR_KPARAM_INFO
	.align		4
.L_71:
        /*0058*/ 	.byte	0x04, 0x17
        /*005a*/ 	.short	(.L_73 - .L_72)
.L_72:
        /*005c*/ 	.word	0x00000000
        /*0060*/ 	.short	0x0001
        /*0062*/ 	.short	0x0008
        /*0064*/ 	.byte	0x00, 0xf5, 0x21, 0x00


	//----- nvinfo : EIATTR_KPARAM_INFO
	.align		4
.L_73:
        /*0068*/ 	.byte	0x04, 0x17
        /*006a*/ 	.short	(.L_75 - .L_74)
.L_74:
        /*006c*/ 	.word	0x00000000
        /*0070*/ 	.short	0x0000
        /*0072*/ 	.short	0x0000
        /*0074*/ 	.byte	0x00, 0xf0, 0x11, 0x00


	//----- nvinfo : EIATTR_SPARSE_MMA_MASK
	.align		4
.L_75:
        /*0078*/ 	.byte	0x03, 0x50
        /*007a*/ 	.short	0x0000


	//----- nvinfo : EIATTR_MAXREG_COUNT
	.align		4
        /*007c*/ 	.byte	0x03, 0x1b
        /*007e*/ 	.short	0x00ff


	//----- nvinfo : EIATTR_NUM_BARRIERS
	.align		4
        /*0080*/ 	.byte	0x02, 0x4c
        /*0082*/ 	.byte	0x01
	.zero		1


	//----- nvinfo : EIATTR_MERCURY_ISA_VERSION
	.align		4
        /*0084*/ 	.byte	0x03, 0x5f
        /*0086*/ 	.short	0x0101


	//----- nvinfo : EIATTR_VRC_CTA_INIT_COUNT
	.align		4
        /*0088*/ 	.byte	0x02, 0x4a
	.zero		1
	.zero		1


	//----- nvinfo : EIATTR_EXIT_INSTR_OFFSETS
	.align		4
        /*008c*/ 	.byte	0x04, 0x1c
        /*008e*/ 	.short	(.L_77 - .L_76)


	//   ....[0]....
.L_76:
        /*0090*/ 	.word	0x00000880


	//   ....[1]....
        /*0094*/ 	.word	0x00000aa0


	//----- nvinfo : EIATTR_CRS_STACK_SIZE
	.align		4
.L_77:
        /*0098*/ 	.byte	0x04, 0x1e
        /*009a*/ 	.short	(.L_79 - .L_78)
.L_78:
        /*009c*/ 	.word	0x00000000


	//----- nvinfo : EIATTR_CBANK_PARAM_SIZE
	.align		4
.L_79:
        /*00a0*/ 	.byte	0x03, 0x19
        /*00a2*/ 	.short	0x0034


	//----- nvinfo : EIATTR_PARAM_CBANK
	.align		4
        /*00a4*/ 	.byte	0x04, 0x0a
        /*00a6*/ 	.short	(.L_81 - .L_80)
	.align		4
.L_80:
        /*00a8*/ 	.word	index@(.nv.constant0._Z5ErroriPfS_S_PiS_i)
        /*00ac*/ 	.short	0x0380
        /*00ae*/ 	.short	0x0034


	//----- nvinfo : EIATTR_SW_WAR
	.align		4
.L_81:
        /*00b0*/ 	.byte	0x04, 0x36
        /*00b2*/ 	.short	(.L_83 - .L_82)
.L_82:
        /*00b4*/ 	.word	0x00000008
.L_83:


//--------------------- .nv.info._Z3RyTPfS_S_S_   --------------------------
	.section	.nv.info._Z3RyTPfS_S_S_,"",@"SHT_CUDA_INFO"
	.sectionflags	@""
	.align	4


	//----- nvinfo : EIATTR_CUDA_API_VERSION
	.align		4
        /*0000*/ 	.byte	0x04, 0x37
        /*0002*/ 	.short	(.L_85 - .L_84)
.L_84:
        /*0004*/ 	.word	0x00000082


	//----- nvinfo : EIATTR_KPARAM_INFO
	.align		4
.L_85:
        /*0008*/ 	.byte	0x04, 0x17
        /*000a*/ 	.short	(.L_87 - .L_86)
.L_86:
        /*000c*/ 	.word	0x00000000
        /*0010*/ 	.short	0x0003
        /*0012*/ 	.short	0x0018
        /*0014*/ 	.byte	0x00, 0xf5, 0x21, 0x00


	//----- nvinfo : EIATTR_KPARAM_INFO
	.align		4
.L_87:
        /*0018*/ 	.byte	0x04, 0x17
        /*001a*/ 	.short	(.L_89 - .L_88)
.L_88:
        /*001c*/ 	.word	0x00000000
        /*0020*/ 	.short	0x0002
        /*0022*/ 	.short	0x0010
        /*0024*/ 	.byte	0x00, 0xf5, 0x21, 0x00


	//----- nvinfo : EIATTR_KPARAM_INFO
	.align		4
.L_89:
        /*0028*/ 	.byte	0x04, 0x17
        /*002a*/ 	.short	(.L_91 - .L_90)
.L_90:
        /*002c*/ 	.word	0x00000000
        /*0030*/ 	.short	0x0001
        /*0032*/ 	.short	0x0008
        /*0034*/ 	.byte	0x00, 0xf5, 0x21, 0x00


	//----- nvinfo : EIATTR_KPARAM_INFO
	.align		4
.L_91:
        /*0038*/ 	.byte	0x04, 0x17
        /*003a*/ 	.short	(.L_93 - .L_92)
.L_92:
        /*003c*/ 	.word	0x00000000
        /*0040*/ 	.short	0x0000
        /*0042*/ 	.short	0x0000
        /*0044*/ 	.byte	0x00, 0xf5, 0x21, 0x00


	//----- nvinfo : EIATTR_SPARSE_MMA_MASK
	.align		4
.L_93:
        /*0048*/ 	.byte	0x03, 0x50
        /*004a*/ 	.short	0x0000


	//----- nvinfo : EIATTR_MAXREG_COUNT
	.align		4
        /*004c*/ 	.byte	0x03, 0x1b
        /*004e*/ 	.short	0x00ff


	//----- nvinfo : EIATTR_MERCURY_ISA_VERSION
	.align		4
        /*0050*/ 	.byte	0x03, 0x5f
        /*0052*/ 	.short	0x0101


	//----- nvinfo : EIATTR_VRC_CTA_INIT_COUNT
	.align		4
        /*0054*/ 	.byte	0x02, 0x4a
	.zero		1
	.zero		1


	//----- nvinfo : EIATTR_EXIT_INSTR_OFFSETS
	.align		4
        /*0058*/ 	.byte	0x04, 0x1c
        /*005a*/ 	.short	(.L_95 - .L_94)


	//   ....[0]....
.L_94:
        /*005c*/ 	.word	0x00000310


	//----- nvinfo : EIATTR_CBANK_PARAM_SIZE
	.align		4
.L_95:
        /*0060*/ 	.byte	0x03, 0x19
        /*0062*/ 	.short	0x0020


	//----- nvinfo : EIATTR_PARAM_CBANK
	.align		4
        /*0064*/ 	.byte	0x04, 0x0a
        /*0066*/ 	.short	(.L_97 - .L_96)
	.align		4
.L_96:
        /*0068*/ 	.word	index@(.nv.constant0._Z3RyTPfS_S_S_)
        /*006c*/ 	.short	0x0380
        /*006e*/ 	.short	0x0020


	//----- nvinfo : EIATTR_SW_WAR
	.align		4
.L_97:
        /*0070*/ 	.byte	0x04, 0x36
        /*0072*/ 	.short	(.L_99 - .L_98)
.L_98:
        /*0074*/ 	.word	0x00000008
.L_99:


//--------------------- .nv.info._Z3CxbPfiS_iPiS_S_S_S_S_S_ --------------------------
	.section	.nv.info._Z3CxbPfiS_iPiS_S_S_S_S_S_,"",@"SHT_CUDA_INFO"
	.sectionflags	@""
	.align	4


	//----- nvinfo : EIATTR_CUDA_API_VERSION
	.align		4
        /*0000*/ 	.byte	0x04, 0x37
        /*0002*/ 	.short	(.L_101 - .L_100)
.L_100:
        /*0004*/ 	.word	0x00000082


	//----- nvinfo : EIATTR_KPARAM_INFO
	.align		4
.L_101:
        /*0008*/ 	.byte	0x04, 0x17
        /*000a*/ 	.short	(.L_103 - .L_102)
.L_102:
        /*000c*/ 	.word	0x00000000
        /*0010*/ 	.short	0x000a
        /*0012*/ 	.short	0x0050
        /*0014*/ 	.byte	0x00, 0xf5, 0x21, 0x00


	//----- nvinfo : EIATTR_KPARAM_INFO
	.align		4
.L_103:
        /*0018*/ 	.byte	0x04, 0x17
        /*001a*/ 	.short	(.L_105 - .L_104)
.L_104:
        /*001c*/ 	.word	0x00000000
        /*0020*/ 	.short	0x0009
        /*0022*/ 	.short	0x0048
        /*0024*/ 	.byte	0x00, 0xf5, 0x21, 0x00


	//----- nvinfo : EIATTR_KPARAM_INFO
	.align		4
.L_105:
        /*0028*/ 	.byte	0x04, 0x17
        /*002a*/ 	.short	(.L_107 - .L_106)
.L_106:
        /*002c*/ 	.word	0x00000000
        /*0030*/ 	.short	0x0008
        /*0032*/ 	.short	0x0040
        /*0034*/ 	.byte	0x00, 0xf5, 0x21, 0x00


	//----- nvinfo : EIATTR_KPARAM_INFO
	.align		4
.L_107:
        /*0038*/ 	.byte	0x04, 0x17
        /*003a*/ 	.short	(.L_109 - .L_108)
.L_108:
        /*003c*/ 	.word	0x00000000
        /*0040*/ 	.short	0x0007
        /*0042*/ 	.short	0x0038
        /*0044*/ 	.byte	0x00, 0xf5, 0x21, 0x00


	//----- nvinfo : EIATTR_KPARAM_INFO
	.align		4
.L_109:
        /*0048*/ 	.byte	0x04, 0x17
        /*004a*/ 	.short	(.L_111 - .L_110)
.L_110:
        /*004c*/ 	.word	0x00000000
        /*0050*/ 	.short	0x0006
        /*0052*/ 	.short	0x0030
        /*0054*/ 	.byte	0x00, 0xf5, 0x21, 0x00


	//----- nvinfo : EIATTR_KPARAM_INFO
	.align		4
.L_111:
        /*0058*/ 	.byte	0x04, 0x17
        /*005a*/ 	.short	(.L_113 - .L_112)
.L_112:
        /*005c*/ 	.word	0x00000000
        /*0060*/ 	.short	0x0005
        /*0062*/ 	.short	0x0028
        /*0064*/ 	.byte	0x00, 0xf5, 0x21, 0x00


	//----- nvinfo : EIATTR_KPARAM_INFO
	.align		4
.L_113:
        /*0068*/ 	.byte	0x04, 0x17
        /*006a*/ 	.short	(.L_115 - .L_114)
.L_114:
        /*006c*/ 	.word	0x00000000
        /*0070*/ 	.short	0x0004
        /*0072*/ 	.short	0x0020
        /*0074*/ 	.byte	0x00, 0xf5, 0x21, 0x00


	//----- nvinfo : EIATTR_KPARAM_INFO
	.align		4
.L_115:
        /*0078*/ 	.byte	0x04, 0x17
        /*007a*/ 	.short	(.L_117 - .L_116)
.L_116:
        /*007c*/ 	.word	0x00000000
        /*0080*/ 	.short	0x0003
        /*0082*/ 	.short	0x0018
        /*0084*/ 	.byte	0x00, 0xf0, 0x11, 0x00


	//----- nvinfo : EIATTR_KPARAM_INFO
	.align		4
.L_117:
        /*0088*/ 	.byte	0x04, 0x17
        /*008a*/ 	.short	(.L_119 - .L_118)
.L_118:
        /*008c*/ 	.word	0x00000000
        /*0090*/ 	.short	0x0002
        /*0092*/ 	.short	0x0010
        /*0094*/ 	.byte	0x00, 0xf5, 0x21, 0x00


	//----- nvinfo : EIATTR_KPARAM_INFO
	.align		4
.L_119:
        /*0098*/ 	.byte	0x04, 0x17
        /*009a*/ 	.short	(.L_121 - .L_120)
.L_120:
        /*009c*/ 	.word	0x00000000
        /*00a0*/ 	.short	0x0001
        /*00a2*/ 	.short	0x0008
        /*00a4*/ 	.byte	0x00, 0xf0, 0x11, 0x00


	//----- nvinfo : EIATTR_KPARAM_INFO
	.align		4
.L_121:
        /*00a8*/ 	.byte	0x04, 0x17
        /*00aa*/ 	.short	(.L_123 - .L_122)
.L_122:
        /*00ac*/ 	.word	0x00000000
        /*00b0*/ 	.short	0x0000
        /*00b2*/ 	.short	0x0000
        /*00b4*/ 	.byte	0x00, 0xf5, 0x21, 0x00


	//----- nvinfo : EIATTR_SPARSE_MMA_MASK
	.align		4
.L_123:
        /*00b8*/ 	.byte	0x03, 0x50
        /*00ba*/ 	.short	0x0000


	//----- nvinfo : EIATTR_MAXREG_COUNT
	.align		4
        /*00bc*/ 	.byte	0x03, 0x1b
        /*00be*/ 	.short	0x00ff


	//----- nvinfo : EIATTR_NUM_BARRIERS
	.align		4
        /*00c0*/ 	.byte	0x02, 0x4c
        /*00c2*/ 	.byte	0x01
	.zero		1


	//----- nvinfo : EIATTR_EXTERNS
	.align		4
        /*00c4*/ 	.byte	0x04, 0x0f
        /*00c6*/ 	.short	(.L_125 - .L_124)


	//   ....[0]....
	.align		4
.L_124:
        /*00c8*/ 	.word	index@(malloc)


	//----- nvinfo : EIATTR_MERCURY_ISA_VERSION
	.align		4
.L_125:
        /*00cc*/ 	.byte	0x03, 0x5f
        /*00ce*/ 	.short	0x0101


	//----- nvinfo : EIATTR_VRC_CTA_INIT_COUNT
	.align		4
        /*00d0*/ 	.byte	0x02, 0x4a
	.zero		1
	.zero		1


	//----- nvinfo : EIATTR_SYSCALL_OFFSETS
	.align		4
        /*00d4*/ 	.byte	0x04, 0x46
        /*00d6*/ 	.short	(.L_127 - .L_126)


	//   ....[0]....
.L_126:
        /*00d8*/ 	.word	0x00000130


	//----- nvinfo : EIATTR_EXIT_INSTR_OFFSETS
	.align		4
.L_127:
        /*00dc*/ 	.byte	0x04, 0x1c
        /*00de*/ 	.short	(.L_129 - .L_128)


	//   ....[0]....
.L_128:
        /*00e0*/ 	.word	0x00000b70


	//   ....[1]....
        /*00e4*/ 	.word	0x00001320


	//----- nvinfo : EIATTR_CRS_STACK_SIZE
	.align		4
.L_129:
        /*00e8*/ 	.byte	0x04, 0x1e
        /*00ea*/ 	.short	(.L_131 - .L_130)
.L_130:
        /*00ec*/ 	.word	0x00000000


	//----- nvinfo : EIATTR_CBANK_PARAM_SIZE
	.align		4
.L_131:
        /*00f0*/ 	.byte	0x03, 0x19
        /*00f2*/ 	.short	0x0058


	//----- nvinfo : EIATTR_PARAM_CBANK
	.align		4
        /*00f4*/ 	.byte	0x04, 0x0a
        /*00f6*/ 	.short	(.L_133 - .L_132)
	.align		4
.L_132:
        /*00f8*/ 	.word	index@(.nv.constant0._Z3CxbPfiS_iPiS_S_S_S_S_S_)
        /*00fc*/ 	.short	0x0380
        /*00fe*/ 	.short	0x0058


	//----- nvinfo : EIATTR_SW_WAR
	.align		4
.L_133:
        /*0100*/ 	.byte	0x04, 0x36
        /*0102*/ 	.short	(.L_135 - .L_134)
.L_134:
        /*0104*/ 	.word	0x00000008
.L_135:


//--------------------- .nv.info._Z8MatchingPfS_iPi --------------------------
	.section	.nv.info._Z8MatchingPfS_iPi,"",@"SHT_CUDA_INFO"
	.sectionflags	@""
	.align	4


	//----- nvinfo : EIATTR_CUDA_API_VERSION
	.align		4
        /*0000*/ 	.byte	0x04, 0x37
        /*0002*/ 	.short	(.L_137 - .L_136)
.L_136:
        /*0004*/ 	.word	0x00000082


	//----- nvinfo : EIATTR_KPARAM_INFO
	.align		4
.L_137:
        /*0008*/ 	.byte	0x04, 0x17
        /*000a*/ 	.short	(.L_139 - .L_138)
.L_138:
        /*000c*/ 	.word	0x00000000
        /*0010*/ 	.short	0x0003
        /*0012*/ 	.short	0x0018
        /*0014*/ 	.byte	0x00, 0xf5, 0x21, 0x00


	//----- nvinfo : EIATTR_KPARAM_INFO
	.align		4
.L_139:
        /*0018*/ 	.byte	0x04, 0x17
        /*001a*/ 	.short	(.L_141 - .L_140)
.L_140:
        /*001c*/ 	.word	0x00000000
        /*0020*/ 	.short	0x0002
        /*0022*/ 	.short	0x0010
        /*0024*/ 	.byte	0x00, 0xf0, 0x11, 0x00


	//----- nvinfo : EIATTR_KPARAM_INFO
	.align		4
.L_141:
        /*0028*/ 	.byte	0x04, 0x17
        /*002a*/ 	.short	(.L_143 - .L_142)
.L_142:
        /*002c*/ 	.word	0x00000000
        /*0030*/ 	.short	0x0001
        /*0032*/ 	.short	0x0008
        /*0034*/ 	.byte	0x00, 0xf5, 0x21, 0x00


	//----- nvinfo : EIATTR_KPARAM_INFO
	.align		4
.L_143:
        /*0038*/ 	.byte	0x04, 0x17
        /*003a*/ 	.short	(.L_145 - .L_144)
.L_144:
        /*003c*/ 	.word	0x00000000
        /*0040*/ 	.short	0x0000
        /*0042*/ 	.short	0x0000
        /*0044*/ 	.byte	0x00, 0xf5, 0x21, 0x00


	//----- nvinfo : EIATTR_SPARSE_MMA_MASK
	.align		4
.L_145:
        /*0048*/ 	.byte	0x03, 0x50
        /*004a*/ 	.short	0x0000


	//----- nvinfo : EIATTR_MAXREG_COUNT
	.align		4
        /*004c*/ 	.byte	0x03, 0x1b
        /*004e*/ 	.short	0x00ff


	//----- nvinfo : EIATTR_MERCURY_ISA_VERSION
	.align		4
        /*0050*/ 	.byte	0x03, 0x5f
        /*0052*/ 	.short	0x0101


	//----- nvinfo : EIATTR_VRC_CTA_INIT_COUNT
	.align		4
        /*0054*/ 	.byte	0x02, 0x4a
	.zero		1
	.zero		1


	//----- nvinfo : EIATTR_EXIT_INSTR_OFFSETS
	.align		4
        /*0058*/ 	.byte	0x04, 0x1c
        /*005a*/ 	.short	(.L_147 - .L_146)


	//   ....[0]....
.L_146:
        /*005c*/ 	.word	0x00000030


	//   ....[1]....
        /*0060*/ 	.word	0x000008a0


	//----- nvinfo : EIATTR_CRS_STACK_SIZE
	.align		4
.L_147:
        /*0064*/ 	.byte	0x04, 0x1e
        /*0066*/ 	.short	(.L_149 - .L_148)
.L_148:
        /*0068*/ 	.word	0x00000000


	//----- nvinfo : EIATTR_CBANK_PARAM_SIZE
	.align		4
.L_149:
        /*006c*/ 	.byte	0x03, 0x19
        /*006e*/ 	.short	0x0020


	//----- nvinfo : EIATTR_PARAM_CBANK
	.align		4
        /*0070*/ 	.byte	0x04, 0x0a
        /*0072*/ 	.short	(.L_151 - .L_150)
	.align		4
.L_150:
        /*0074*/ 	.word	index@(.nv.constant0._Z8MatchingPfS_iPi)
        /*0078*/ 	.short	0x0380
        /*007a*/ 	.short	0x0020


	//----- nvinfo : EIATTR_SW_WAR
	.align		4
.L_151:
        /*007c*/ 	.byte	0x04, 0x36
        /*007e*/ 	.short	(.L_153 - .L_152)
.L_152:
        /*0080*/ 	.word	0x00000008
.L_153:


//--------------------- .nv.info._Z7NormalsPfPiiiiS_ --------------------------
	.section	.nv.info._Z7NormalsPfPiiiiS_,"",@"SHT_CUDA_INFO"
	.sectionflags	@""
	.align	4


	//----- nvinfo : EIATTR_CUDA_API_VERSION
	.align		4
        /*0000*/ 	.byte	0x04, 0x37
        /*0002*/ 	.short	(.L_155 - .L_154)
.L_154:
        /*0004*/ 	.word	0x00000082


	//----- nvinfo : EIATTR_KPARAM_INFO
	.align		4
.L_155:
        /*0008*/ 	.byte	0x04, 0x17
        /*000a*/ 	.short	(.L_157 - .L_156)
.L_156:
        /*000c*/ 	.word	0x00000000
        /*0010*/ 	.short	0x0005
        /*0012*/ 	.short	0x0020
        /*0014*/ 	.byte	0x00, 0xf5, 0x21, 0x00


	//----- nvinfo : EIATTR_KPARAM_INFO
	.align		4
.L_157:
        /*0018*/ 	.byte	0x04, 0x17
        /*001a*/ 	.short	(.L_159 - .L_158)
.L_158:
        /*001c*/ 	.word	0x00000000
        /*0020*/ 	.short	0x0004
        /*0022*/ 	.short	0x0018
        /*0024*/ 	.byte	0x00, 0xf0, 0x11, 0x00


	//----- nvinfo : EIATTR_KPARAM_INFO
	.align		4
.L_159:
        /*0028*/ 	.byte	0x04, 0x17
        /*002a*/ 	.short	(.L_161 - .L_160)
.L_160:
        /*002c*/ 	.word	0x00000000
        /*0030*/ 	.short	0x0003
        /*0032*/ 	.short	0x0014
        /*0034*/ 	.byte	0x00, 0xf0, 0x11, 0x00


	//----- nvinfo : EIATTR_KPARAM_INFO
	.align		4
.L_161:
        /*0038*/ 	.byte	0x04, 0x17
        /*003a*/ 	.short	(.L_163 - .L_162)
.L_162:
        /*003c*/ 	.word	0x00000000
        /*0040*/ 	.short	0x0002
        /*0042*/ 	.short	0x0010
        /*0044*/ 	.byte	0x00, 0xf0, 0x11, 0x00


	//----- nvinfo : EIATTR_KPARAM_INFO
	.align		4
.L_163:
        /*0048*/ 	.byte	0x04, 0x17
        /*004a*/ 	.short	(.L_165 - .L_164)
.L_164:
        /*004c*/ 	.word	0x00000000
        /*0050*/ 	.short	0x0001
        /*0052*/ 	.short	0x0008
        /*0054*/ 	.byte	0x00, 0xf5, 0x21, 0x00


	//----- nvinfo : EIATTR_KPARAM_INFO
	.align		4
.L_165:
        /*0058*/ 	.byte	0x04, 0x17
        /*005a*/ 	.short	(.L_167 - .L_166)
.L_166:
        /*005c*/ 	.word	0x00000000
        /*0060*/ 	.short	0x0000
        /*0062*/ 	.short	0x0000
        /*0064*/ 	.byte	0x00, 0xf5, 0x21, 0x00


	//----- nvinfo : EIATTR_SPARSE_MMA_MASK
	.align		4
.L_167:
        /*0068*/ 	.byte	0x03, 0x50
        /*006a*/ 	.short	0x0000


	//----- nvinfo : EIATTR_MAXREG_COUNT
	.align		4
        /*006c*/ 	.byte	0x03, 0x1b
        /*006e*/ 	.short	0x00ff


	//----- nvinfo : EIATTR_NUM_BARRIERS
	.align		4
        /*0070*/ 	.byte	0x02, 0x4c
        /*0072*/ 	.byte	0x01
	.zero		1


	//----- nvinfo : EIATTR_MERCURY_ISA_VERSION
	.align		4
        /*0074*/ 	.byte	0x03, 0x5f
        /*0076*/ 	.short	0x0101


	//----- nvinfo : EIATTR_VRC_CTA_INIT_COUNT
	.align		4
        /*0078*/ 	.byte	0x02, 0x4a
	.zero		1
	.zero		1


	//----- nvinfo : EIATTR_EXIT_INSTR_OFFSETS
	.align		4
        /*007c*/ 	.byte	0x04, 0x1c
        /*007e*/ 	.short	(.L_169 - .L_168)


	//   ....[0]....
.L_168:
        /*0080*/ 	.word	0x000034e0


	//----- nvinfo : EIATTR_CRS_STACK_SIZE
	.align		4
.L_169:
        /*0084*/ 	.byte	0x04, 0x1e
        /*0086*/ 	.short	(.L_171 - .L_170)
.L_170:
        /*0088*/ 	.word	0x00000000


	//----- nvinfo : EIATTR_CBANK_PARAM_SIZE
	.align		4
.L_171:
        /*008c*/ 	.byte	0x03, 0x19
        /*008e*/ 	.short	0x0028


	//----- nvinfo : EIATTR_PARAM_CBANK
	.align		4
        /*0090*/ 	.byte	0x04, 0x0a
        /*0092*/ 	.short	(.L_173 - .L_172)
	.align		4
.L_172:
        /*0094*/ 	.word	index@(.nv.constant0._Z7NormalsPfPiiiiS_)
        /*0098*/ 	.short	0x0380
        /*009a*/ 	.short	0x0028


	//----- nvinfo : EIATTR_SW_WAR
	.align		4
.L_173:
        /*009c*/ 	.byte	0x04, 0x36
        /*009e*/ 	.short	(.L_175 - .L_174)
.L_174:
        /*00a0*/ 	.word	0x00000008
.L_175:


//--------------------- .nv.info._Z3knnPfiS_iPiiS_ --------------------------
	.section	.nv.info._Z3knnPfiS_iPiiS_,"",@"SHT_CUDA_INFO"
	.sectionflags	@""
	.align	4


	//----- nvinfo : EIATTR_CUDA_API_VERSION
	.align		4
        /*0000*/ 	.byte	0x04, 0x37
        /*0002*/ 	.short	(.L_177 - .L_176)
.L_176:
        /*0004*/ 	.word	0x00000082


	//----- nvinfo : EIATTR_KPARAM_INFO
	.align		4
.L_177:
        /*0008*/ 	.byte	0x04, 0x17
        /*000a*/ 	.short	(.L_179 - .L_178)
.L_178:
        /*000c*/ 	.word	0x00000000
        /*0010*/ 	.short	0x0006
        /*0012*/ 	.short	0x0030
        /*0014*/ 	.byte	0x00, 0xf5, 0x21, 0x00


	//----- nvinfo : EIATTR_KPARAM_INFO
	.align		4
.L_179:
        /*0018*/ 	.byte	0x04, 0x17
        /*001a*/ 	.short	(.L_181 - .L_180)
.L_180:
        /*001c*/ 	.word	0x00000000
        /*0020*/ 	.short	0x0005
        /*0022*/ 	.short	0x0028
        /*0024*/ 	.byte	0x00, 0xf0, 0x11, 0x00


	//----- nvinfo : EIATTR_KPARAM_INFO
	.align		4
.L_181:
        /*0028*/ 	.byte	0x04, 0x17
        /*002a*/ 	.short	(.L_183 - .L_182)
.L_182:
        /*002c*/ 	.word	0x00000000
        /*0030*/ 	.short	0x0004
        /*0032*/ 	.short	0x0020
        /*0034*/ 	.byte	0x00, 0xf5, 0x21, 0x00


	//----- nvinfo : EIATTR_KPARAM_INFO
	.align		4
.L_183:
        /*0038*/ 	.byte	0x04, 0x17
        /*003a*/ 	.short	(.L_185 - .L_184)
.L_184:
        /*003c*/ 	.word	0x00000000
        /*0040*/ 	.short	0x0003
        /*0042*/ 	.short	0x0018
        /*0044*/ 	.byte	0x00, 0xf0, 0x11, 0x00


	//----- nvinfo : EIATTR_KPARAM_INFO
	.align		4
.L_185:
        /*0048*/ 	.byte	0x04, 0x17
        /*004a*/ 	.short	(.L_187 - .L_186)
.L_186:
        /*004c*/ 	.word	0x00000000
        /*0050*/ 	.short	0x0002
        /*0052*/ 	.short	0x0010
        /*0054*/ 	.byte	0x00, 0xf5, 0x21, 0x00


	//----- nvinfo : EIATTR_KPARAM_INFO
	.align		4
.L_187:
        /*0058*/ 	.byte	0x04, 0x17
        /*005a*/ 	.short	(.L_189 - .L_188)
.L_188:
        /*005c*/ 	.word	0x00000000
        /*0060*/ 	.short	0x0001
        /*0062*/ 	.short	0x0008
        /*0064*/ 	.byte	0x00, 0xf0, 0x11, 0x00


	//----- nvinfo : EIATTR_KPARAM_INFO
	.align		4
.L_189:
        /*0068*/ 	.byte	0x04, 0x17
        /*006a*/ 	.short	(.L_191 - .L_190)
.L_190:
        /*006c*/ 	.word	0x00000000
        /*0070*/ 	.short	0x0000
        /*0072*/ 	.short	0x0000
        /*0074*/ 	.byte	0x00, 0xf5, 0x21, 0x00


	//----- nvinfo : EIATTR_SPARSE_MMA_MASK
	.align		4
.L_191:
        /*0078*/ 	.byte	0x03, 0x50
        /*007a*/ 	.short	0x0000


	//----- nvinfo : EIATTR_MAXREG_COUNT
	.align		4
        /*007c*/ 	.byte	0x03, 0x1b
        /*007e*/ 	.short	0x00ff


	//----- nvinfo : EIATTR_NUM_BARRIERS
	.align		4
        /*0080*/ 	.byte	0x02, 0x4c
        /*0082*/ 	.byte	0x01
	.zero		1


	//----- nvinfo : EIATTR_MERCURY_ISA_VERSION
	.align		4
        /*0084*/ 	.byte	0x03, 0x5f
        /*0086*/ 	.short	0x0101


	//----- nvinfo : EIATTR_VRC_CTA_INIT_COUNT
	.align		4
        /*0088*/ 	.byte	0x02, 0x4a
	.zero		1
	.zero		1


	//----- nvinfo : EIATTR_EXIT_INSTR_OFFSETS
	.align		4
        /*008c*/ 	.byte	0x04, 0x1c
        /*008e*/ 	.short	(.L_193 - .L_192)


	//   ....[0]....
.L_192:
        /*0090*/ 	.word	0x00000900


	//   ....[1]....
        /*0094*/ 	.word	0x00000b80


	//----- nvinfo : EIATTR_CRS_STACK_SIZE
	.align		4
.L_193:
        /*0098*/ 	.byte	0x04, 0x1e
        /*009a*/ 	.short	(.L_195 - .L_194)
.L_194:
        /*009c*/ 	.word	0x00000000


	//----- nvinfo : EIATTR_CBANK_PARAM_SIZE
	.align		4
.L_195:
        /*00a0*/ 	.byte	0x03, 0x19
        /*00a2*/ 	.short	0x0038


	//----- nvinfo : EIATTR_PARAM_CBANK
	.align		4
        /*00a4*/ 	.byte	0x04, 0x0a
        /*00a6*/ 	.short	(.L_197 - .L_196)
	.align		4
.L_196:
        /*00a8*/ 	.word	index@(.nv.constant0._Z3knnPfiS_iPiiS_)
        /*00ac*/ 	.short	0x0380
        /*00ae*/ 	.short	0x0038


	//----- nvinfo : EIATTR_SW_WAR
	.align		4
.L_197:
        /*00b0*/ 	.byte	0x04, 0x36
        /*00b2*/ 	.short	(.L_199 - .L_198)
.L_198:
        /*00b4*/ 	.word	0x00000008
.L_199:


//--------------------- .nv.callgraph             --------------------------
	.section	.nv.callgraph,"",@"SHT_CUDA_CALLGRAPH"
	.align	4
	.sectionentsize	8
	.align		4
        /*0000*/ 	.word	0x00000000
	.align		4
        /*0004*/ 	.word	0xffffffff
	.align		4
        /*0008*/ 	.word	index@(_Z3CxbPfiS_iPiS_S_S_S_S_S_)
	.align		4
        /*000c*/ 	.word	index@(malloc)
	.align		4
        /*0010*/ 	.word	0x00000000
	.align		4
        /*0014*/ 	.word	0xfffffffe
	.align		4
        /*0018*/ 	.word	0x00000000
	.align		4
        /*001c*/ 	.word	0xfffffffd
	.align		4
        /*0020*/ 	.word	0x00000000
	.align		4
        /*0024*/ 	.word	0xfffffffc


//--------------------- .nv.constant4             --------------------------
	.section	.nv.constant4,"a",@progbits
	.align	8
	.align		8
.nv.constant4:
        /*0000*/ 	.dword	__cudart_i2opi_d
	.align		8
        /*0008*/ 	.dword	__cudart_sin_cos_coeffs
	.align		8
        /*0010*/ 	.dword	malloc


//--------------------- .text._Z5ErroriPfS_S_PiS_i --------------------------
	.section	.text._Z5ErroriPfS_S_PiS_i,"ax",@progbits
	.align	128
        .global         _Z5ErroriPfS_S_PiS_i
        .type           _Z5ErroriPfS_S_PiS_i,@function
        .size           _Z5ErroriPfS_S_PiS_i,(.L_x_175 - _Z5ErroriPfS_S_PiS_i)
        .other          _Z5ErroriPfS_S_PiS_i,@"STO_CUDA_ENTRY STV_DEFAULT"
_Z5ErroriPfS_S_PiS_i:
.text._Z5ErroriPfS_S_PiS_i:
[----:B------:R-:W-:Y:S01]  /*0000*/  LDC R1, c[0x0][0x37c] ;  /* 0x0000df00ff017b82 */ /* 0x000fe20000000800 */
[----:B------:R-:W0:Y:S07]  /*0010*/  S2R R3, SR_TID.X ;  /* 0x0000000000037919 */ /* 0x000e2e0000002100 */
[----:B------:R-:W0:Y:S01]  /*0020*/  S2UR UR4, SR_CTAID.X ;  /* 0x00000000000479c3 */ /* 0x000e220000002500 */
[----:B------:R-:W1:Y:S07]  /*0030*/  LDCU.64 UR6, c[0x0][0x358] ;  /* 0x00006b00ff0677ac */ /* 0x000e6e0008000a00 */
[----:B------:R-:W0:Y:S08]  /*0040*/  LDC R2, c[0x0][0x360] ;  /* 0x0000d800ff027b82 */ /* 0x000e300000000800 */
[----:B------:R-:W2:Y:S08]  /*0050*/  LDC.64 R8, c[0x0][0x3a0] ;  /* 0x0000e800ff087b82 */ /* 0x000eb00000000a00 */
[----:B------:R-:W3:Y:S01]  /*0060*/  LDC.64 R6, c[0x0][0x390] ;  /* 0x0000e400ff067b82 */ /* 0x000ee20000000a00 */
[----:B0-----:R-:W-:-:S07]  /*0070*/  IMAD R2, R2, UR4, R3 ;  /* 0x0000000402027c24 */ /* 0x001fce000f8e0203 */
[----:B------:R-:W0:Y:S01]  /*0080*/  LDC.64 R12, c[0x0][0x398] ;  /* 0x0000e600ff0c7b82 */ /* 0x000e220000000a00 */
[----:B--2---:R-:W-:-:S05]  /*0090*/  IMAD.WIDE R8, R2, 0x4, R8 ;  /* 0x0000000402087825 */ /* 0x004fca00078e0208 */
[----:B-1----:R-:W2:Y:S01]  /*00a0*/  LDG.E R0, desc[UR6][R8.64] ;  /* 0x0000000608007981 */ /* 0x002ea2000c1e1900 */
[----:B------:R-:W-:-:S04]  /*00b0*/  IMAD R4, R2, 0x3, RZ ;  /* 0x0000000302047824 */ /* 0x000fc800078e02ff */
[----:B---3--:R-:W-:-:S04]  /*00c0*/  IMAD.WIDE R6, R4, 0x4, R6 ;  /* 0x0000000404067825 */ /* 0x008fc800078e0206 */
[----:B--2---:R-:W-:Y:S02]  /*00d0*/  IMAD R3, R0, 0x3, RZ ;  /* 0x0000000300037824 */ /* 0x004fe400078e02ff */
[----:B------:R-:W2:Y:S02]  /*00e0*/  LDG.E R0, desc[UR6][R6.64] ;  /* 0x0000000606007981 */ /* 0x000ea4000c1e1900 */
[----:B0-----:R-:W-:-:S05]  /*00f0*/  IMAD.WIDE R12, R3, 0x4, R12 ;  /* 0x00000004030c7825 */ /* 0x001fca00078e020c */
[----:B------:R-:W2:Y:S01]  /*0100*/  LDG.E R3, desc[UR6][R12.64] ;  /* 0x000000060c037981 */ /* 0x000ea2000c1e1900 */
[----:B------:R-:W-:Y:S01]  /*0110*/  BSSY.RECONVERGENT B0, `(.L_x_0) ;  /* 0x0000006000007945 */ /* 0x000fe20003800200 */
[----:B--2---:R-:W-:-:S04]  /*0120*/  FADD R3, R3, -R0 ;  /* 0x8000000003037221 */ /* 0x004fc80000000000 */
[----:B------:R-:W0:Y:S01]  /*0130*/  F2F.F64.F32 R10, R3 ;  /* 0x00000003000a7310 */ /* 0x000e220000201800 */
[----:B------:R-:W-:Y:S01]  /*0140*/  MOV R0, 0x170 ;  /* 0x0000017000007802 */ /* 0x000fe20000000f00 */
[----:B0-----:R-:W-:-:S11]  /*0150*/  DADD R26, -RZ, |R10| ;  /* 0x00000000ff1a7229 */ /* 0x001fd6000000050a */
[----:B------:R-:W-:Y:S05]  /*0160*/  CALL.REL.NOINC `($_Z5ErroriPfS_S_PiS_i$__internal_accurate_pow) ;  /* 0x0000001000447944 */ /* 0x000fea0003c00000 */
[----:B------:R-:W-:Y:S05]  /*0170*/  BSYNC.RECONVERGENT B0 ;  /* 0x0000000000007941 */ /* 0x000fea0003800200 */
.L_x_0:
[----:B------:R-:W-:Y:S01]  /*0180*/  DADD R14, R10, 2 ;  /* 0x400000000a0e7429 */ /* 0x000fe20000000000 */
[----:B------:R-:W0:Y:S01]  /*0190*/  LDC.64 R16, c[0x0][0x388] ;  /* 0x0000e200ff107b82 */ /* 0x000e220000000a00 */
[----:B------:R-:W-:Y:S01]  /*01a0*/  FSETP.NEU.AND P0, PT, R3, RZ, PT ;  /* 0x000000ff0300720b */ /* 0x000fe20003f0d000 */
[----:B------:R-:W-:Y:S07]  /*01b0*/  BSSY.RECONVERGENT B0, `(.L_x_1) ;  /* 0x000000b000007945 */ /* 0x000fee0003800200 */
[----:B------:R-:W-:-:S04]  /*01c0*/  LOP3.LUT R14, R15, 0x7ff00000, RZ, 0xc0, !PT ;  /* 0x7ff000000f0e7812 */ /* 0x000fc800078ec0ff */
[----:B------:R-:W-:Y:S02]  /*01d0*/  ISETP.NE.AND P1, PT, R14, 0x7ff00000, PT ;  /* 0x7ff000000e00780c */ /* 0x000fe40003f25270 */
[----:B------:R-:W-:-:S11]  /*01e0*/  @!P0 CS2R R12, SRZ ;  /* 0x00000000000c8805 */ /* 0x000fd6000001ff00 */
[----:B------:R-:W-:Y:S05]  /*01f0*/  @P1 BRA `(.L_x_2) ;  /* 0x0000000000181947 */ /* 0x000fea0003800000 */
[----:B------:R-:W-:-:S13]  /*0200*/  FSETP.NAN.AND P0, PT, R3, R3, PT ;  /* 0x000000030300720b */ /* 0x000fda0003f08000 */
[----:B------:R-:W-:Y:S01]  /*0210*/  @P0 DADD R12, R10, 2 ;  /* 0x400000000a0c0429 */ /* 0x000fe20000000000 */
[----:B------:R-:W-:Y:S10]  /*0220*/  @P0 BRA `(.L_x_2) ;  /* 0x00000000000c0947 */ /* 0x000ff40003800000 */
[----:B------:R-:W-:-:S14]  /*0230*/  DSETP.NEU.AND P0, PT, |R10|, +INF , PT ;  /* 0x7ff000000a00742a */ /* 0x000fdc0003f0d200 */
[----:B------:R-:W-:Y:S02]  /*0240*/  @!P0 IMAD.MOV.U32 R12, RZ, RZ, 0x0 ;  /* 0x00000000ff0c8424 */ /* 0x000fe400078e00ff */
[----:B------:R-:W-:-:S07]  /*0250*/  @!P0 IMAD.MOV.U32 R13, RZ, RZ, 0x7ff00000 ;  /* 0x7ff00000ff0d8424 */ /* 0x000fce00078e00ff */
.L_x_2:
[----:B------:R-:W-:Y:S05]  /*0260*/  BSYNC.RECONVERGENT B0 ;  /* 0x0000000000007941 */ /* 0x000fea0003800200 */
.L_x_1:
[----:B------:R-:W1:Y:S01]  /*0270*/  F2F.F32.F64 R12, R12 ;  /* 0x0000000c000c7310 */ /* 0x000e620000301000 */
[----:B------:R-:W-:Y:S01]  /*0280*/  FSETP.NEU.AND P0, PT, R3, 1, PT ;  /* 0x3f8000000300780b */ /* 0x000fe20003f0d000 */
[----:B0-----:R-:W-:Y:S01]  /*0290*/  IMAD.WIDE R4, R4, 0x4, R16 ;  /* 0x0000000404047825 */ /* 0x001fe200078e0210 */
[----:B------:R-:W0:Y:S02]  /*02a0*/  LDC.64 R14, c[0x0][0x398] ;  /* 0x0000e600ff0e7b82 */ /* 0x000e240000000a00 */
[----:B-1----:R-:W-:-:S05]  /*02b0*/  FSEL R17, R12, 1, P0 ;  /* 0x3f8000000c117808 */ /* 0x002fca0000000000 */
[----:B------:R1:W-:Y:S04]  /*02c0*/  STG.E desc[UR6][R4.64], R17 ;  /* 0x0000001104007986 */ /* 0x0003e8000c101906 */
[----:B------:R-:W2:Y:S02]  /*02d0*/  LDG.E R0, desc[UR6][R8.64] ;  /* 0x0000000608007981 */ /* 0x000ea4000c1e1900 */
        /* <DEDUP_REMOVED lines=8> */
[----:B01----:R-:W-:-:S11]  /*0360*/  DADD R26, -RZ, |R10| ;  /* 0x00000000ff1a7229 */ /* 0x003fd6000000050a */
[----:B------:R-:W-:Y:S05]  /*0370*/  CALL.REL.NOINC `($_Z5ErroriPfS_S_PiS_i$__internal_accurate_pow) ;  /* 0x0000000c00c07944 */ /* 0x000fea0003c00000 */
[----:B------:R-:W-:Y:S05]  /*0380*/  BSYNC.RECONVERGENT B0 ;  /* 0x0000000000007941 */ /* 0x000fea0003800200 */
.L_x_3:
[----:B------:R-:W-:Y:S01]  /*0390*/  DADD R14, R10, 2 ;  /* 0x400000000a0e7429 */ /* 0x000fe20000000000 */
[----:B------:R-:W-:Y:S01]  /*03a0*/  FSETP.NEU.AND P0, PT, R3, RZ, PT ;  /* 0x000000ff0300720b */ /* 0x000fe20003f0d000 */
[----:B------:R-:W-:Y:S08]  /*03b0*/  BSSY.RECONVERGENT B0, `(.L_x_4) ;  /* 0x000000b000007945 */ /* 0x000ff00003800200 */
        /* <DEDUP_REMOVED lines=10> */
.L_x_5:
[----:B------:R-:W-:Y:S05]  /*0460*/  BSYNC.RECONVERGENT B0 ;  /* 0x0000000000007941 */ /* 0x000fea0003800200 */
.L_x_4:
[----:B------:R-:W0:Y:S01]  /*0470*/  F2F.F32.F64 R12, R12 ;  /* 0x0000000c000c7310 */ /* 0x000e220000301000 */
[----:B------:R-:W-:Y:S01]  /*0480*/  FSETP.NEU.AND P0, PT, R3, 1, PT ;  /* 0x3f8000000300780b */ /* 0x000fe20003f0d000 */
[----:B------:R-:W1:Y:S03]  /*0490*/  LDC.64 R14, c[0x0][0x398] ;  /* 0x0000e600ff0e7b82 */ /* 0x000e660000000a00 */
[----:B0-----:R-:W-:-:S05]  /*04a0*/  FSEL R17, R12, 1, P0 ;  /* 0x3f8000000c117808 */ /* 0x001fca0000000000 */
[----:B------:R0:W-:Y:S04]  /*04b0*/  STG.E desc[UR6][R4.64+0x4], R17 ;  /* 0x0000041104007986 */ /* 0x0001e8000c101906 */
[----:B------:R-:W2:Y:S04]  /*04c0*/  LDG.E R8, desc[UR6][R8.64] ;  /* 0x0000000608087981 */ /* 0x000ea8000c1e1900 */
[----:B------:R-:W3:Y:S01]  /*04d0*/  LDG.E R6, desc[UR6][R6.64+0x8] ;  /* 0x0000080606067981 */ /* 0x000ee2000c1e1900 */
[----:B--2---:R-:W-:-:S04]  /*04e0*/  IMAD R3, R8, 0x3, RZ ;  /* 0x0000000308037824 */ /* 0x004fc800078e02ff */
[----:B-1----:R-:W-:-:S05]  /*04f0*/  IMAD.WIDE R14, R3, 0x4, R14 ;  /* 0x00000004030e7825 */ /* 0x002fca00078e020e */
[----:B------:R-:W3:Y:S01]  /*0500*/  LDG.E R3, desc[UR6][R14.64+0x8] ;  /* 0x000008060e037981 */ /* 0x000ee2000c1e1900 */
[----:B------:R-:W-:Y:S01]  /*0510*/  BSSY.RECONVERGENT B0, `(.L_x_6) ;  /* 0x0000006000007945 */ /* 0x000fe20003800200 */
[----:B------:R-:W-:Y:S01]  /*0520*/  MOV R0, 0x570 ;  /* 0x0000057000007802 */ /* 0x000fe20000000f00 */
[----:B---3--:R-:W-:-:S04]  /*0530*/  FADD R3, R3, -R6 ;  /* 0x8000000603037221 */ /* 0x008fc80000000000 */
[----:B------:R-:W1:Y:S02]  /*0540*/  F2F.F64.F32 R10, R3 ;  /* 0x00000003000a7310 */ /* 0x000e640000201800 */
[----:B01----:R-:W-:-:S11]  /*0550*/  DADD R26, -RZ, |R10| ;  /* 0x00000000ff1a7229 */ /* 0x003fd6000000050a */
[----:B------:R-:W-:Y:S05]  /*0560*/  CALL.REL.NOINC `($_Z5ErroriPfS_S_PiS_i$__internal_accurate_pow) ;  /* 0x0000000c00447944 */ /* 0x000fea0003c00000 */
[----:B------:R-:W-:Y:S05]  /*0570*/  BSYNC.RECONVERGENT B0 ;  /* 0x0000000000007941 */ /* 0x000fea0003800200 */
.L_x_6:
        /* <DEDUP_REMOVED lines=13> */
.L_x_8:
[----:B------:R-:W-:Y:S05]  /*0650*/  BSYNC.RECONVERGENT B0 ;  /* 0x0000000000007941 */ /* 0x000fea0003800200 */
.L_x_7:
[----:B------:R-:W0:Y:S01]  /*0660*/  F2F.F32.F64 R12, R12 ;  /* 0x0000000c000c7310 */ /* 0x000e220000301000 */
[----:B------:R-:W-:Y:S01]  /*0670*/  FSETP.NEU.AND P0, PT, R3, 1, PT ;  /* 0x3f8000000300780b */ /* 0x000fe20003f0d000 */
[----:B------:R-:W1:Y:S03]  /*0680*/  LDCU UR4, c[0x0][0x380] ;  /* 0x00007000ff0477ac */ /* 0x000e660008000800 */
[----:B0-----:R-:W-:-:S05]  /*0690*/  FSEL R3, R12, 1, P0 ;  /* 0x3f8000000c037808 */ /* 0x001fca0000000000 */
[----:B------:R0:W-:Y:S01]  /*06a0*/  STG.E desc[UR6][R4.64+0x8], R3 ;  /* 0x0000080304007986 */ /* 0x0001e2000c101906 */
[----:B-1----:R-:W-:Y:S01]  /*06b0*/  UISETP.GE.AND UP0, UPT, UR4, 0x2, UPT ;  /* 0x000000020400788c */ /* 0x002fe2000bf06270 */
[----:B------:R-:W-:Y:S08]  /*06c0*/  BAR.SYNC.DEFER_BLOCKING 0x0 ;  /* 0x0000000000007b1d */ /* 0x000ff00000010000 */
[----:B------:R-:W-:Y:S05]  /*06d0*/  BRA.U !UP0, `(.L_x_9) ;  /* 0x0000000108647547 */ /* 0x000fea000b800000 */
[----:B0-----:R-:W-:Y:S01]  /*06e0*/  MOV R3, 0x1 ;  /* 0x0000000100037802 */ /* 0x001fe20000000f00 */
[----:B------:R-:W0:Y:S06]  /*06f0*/  LDCU UR4, c[0x0][0x380] ;  /* 0x00007000ff0477ac */ /* 0x000e2c0008000800 */
.L_x_12:
[----:B------:R-:W-:Y:S01]  /*0700*/  IMAD.SHL.U32 R8, R3, 0x2, RZ ;  /* 0x0000000203087824 */ /* 0x000fe200078e00ff */
[----:B------:R-:W-:Y:S03]  /*0710*/  BSSY.RECONVERGENT B0, `(.L_x_10) ;  /* 0x0000011000007945 */ /* 0x000fe60003800200 */
[----:B------:R-:W-:-:S05]  /*0720*/  VIADD R7, R8, 0xffffffff ;  /* 0xffffffff08077836 */ /* 0x000fca0000000000 */
[----:B------:R-:W-:-:S13]  /*0730*/  LOP3.LUT P0, RZ, R7, R2, RZ, 0xc0, !PT ;  /* 0x0000000207ff7212 */ /* 0x000fda000780c0ff */
[----:B------:R-:W-:Y:S05]  /*0740*/  @P0 BRA `(.L_x_11) ;  /* 0x0000000000340947 */ /* 0x000fea0003800000 */
[----:B------:R-:W-:Y:S01]  /*0750*/  IMAD.WIDE R6, R3, 0xc, R4 ;  /* 0x0000000c03067825 */ /* 0x000fe200078e0204 */
[----:B------:R-:W2:Y:S04]  /*0760*/  LDG.E R9, desc[UR6][R4.64+0x4] ;  /* 0x0000040604097981 */ /* 0x000ea8000c1e1900 */
[----:B------:R-:W3:Y:S04]  /*0770*/  LDG.E R3, desc[UR6][R4.64] ;  /* 0x0000000604037981 */ /* 0x000ee8000c1e1900 */
[----:B------:R-:W3:Y:S04]  /*0780*/  LDG.E R0, desc[UR6][R6.64] ;  /* 0x0000000606007981 */ /* 0x000ee8000c1e1900 */
[----:B------:R-:W4:Y:S01]  /*0790*/  LDG.E R11, desc[UR6][R4.64+0x8] ;  /* 0x00000806040b7981 */ /* 0x000f22000c1e1900 */
[----:B---3--:R-:W-:-:S05]  /*07a0*/  FADD R3, R0, R3 ;  /* 0x0000000300037221 */ /* 0x008fca0000000000 */
[----:B------:R1:W-:Y:S04]  /*07b0*/  STG.E desc[UR6][R4.64], R3 ;  /* 0x0000000304007986 */ /* 0x0003e8000c101906 */
[----:B------:R-:W2:Y:S02]  /*07c0*/  LDG.E R0, desc[UR6][R6.64+0x4] ;  /* 0x0000040606007981 */ /* 0x000ea4000c1e1900 */
[----:B--2---:R-:W-:-:S05]  /*07d0*/  FADD R9, R0, R9 ;  /* 0x0000000900097221 */ /* 0x004fca0000000000 */
[----:B------:R1:W-:Y:S04]  /*07e0*/  STG.E desc[UR6][R4.64+0x4], R9 ;  /* 0x0000040904007986 */ /* 0x0003e8000c101906 */
[----:B------:R-:W4:Y:S02]  /*07f0*/  LDG.E R0, desc[UR6][R6.64+0x8] ;  /* 0x0000080606007981 */ /* 0x000f24000c1e1900 */
[----:B----4-:R-:W-:-:S05]  /*0800*/  FADD R11, R0, R11 ;  /* 0x0000000b000b7221 */ /* 0x010fca0000000000 */
[----:B------:R1:W-:Y:S02]  /*0810*/  STG.E desc[UR6][R4.64+0x8], R11 ;  /* 0x0000080b04007986 */ /* 0x0003e4000c101906 */
.L_x_11:
[----:B0-----:R-:W-:Y:S05]  /*0820*/  BSYNC.RECONVERGENT B0 ;  /* 0x0000000000007941 */ /* 0x001fea0003800200 */
.L_x_10:
[----:B------:R-:W-:Y:S01]  /*0830*/  BAR.SYNC.DEFER_BLOCKING 0x0 ;  /* 0x0000000000007b1d */ /* 0x000fe20000010000 */
[----:B------:R-:W-:Y:S01]  /*0840*/  ISETP.GE.AND P0, PT, R8, UR4, PT ;  /* 0x0000000408007c0c */ /* 0x000fe2000bf06270 */
[----:B-1----:R-:W-:-:S12]  /*0850*/  IMAD.MOV.U32 R3, RZ, RZ, R8 ;  /* 0x000000ffff037224 */ /* 0x002fd800078e0008 */
[----:B------:R-:W-:Y:S05]  /*0860*/  @!P0 BRA `(.L_x_12) ;  /* 0xfffffffc00a48947 */ /* 0x000fea000383ffff */
.L_x_9:
[----:B------:R-:W-:-:S13]  /*0870*/  ISETP.NE.AND P0, PT, R2, RZ, PT ;  /* 0x000000ff0200720c */ /* 0x000fda0003f05270 */
[----:B------:R-:W-:Y:S05]  /*0880*/  @P0 EXIT ;  /* 0x000000000000094d */ /* 0x000fea0003800000 */
[----:B0-----:R-:W0:Y:S02]  /*0890*/  LDC.64 R2, c[0x0][0x388] ;  /* 0x0000e200ff027b82 */ /* 0x001e240000000a00 */
[----:B0-----:R-:W2:Y:S04]  /*08a0*/  LDG.E R0, desc[UR6][R2.64] ;  /* 0x0000000602007981 */ /* 0x001ea8000c1e1900 */
[----:B------:R-:W2:Y:S04]  /*08b0*/  LDG.E R5, desc[UR6][R2.64+0x4] ;  /* 0x0000040602057981 */ /* 0x000ea8000c1e1900 */
[----:B------:R-:W3:Y:S01]  /*08c0*/  LDG.E R7, desc[UR6][R2.64+0x8] ;  /* 0x0000080602077981 */ /* 0x000ee2000c1e1900 */
[----:B------:R-:W-:-:S04]  /*08d0*/  I2FP.F32.S32 R9, UR4 ;  /* 0x0000000400097c45 */ /* 0x000fc80008201400 */
[----:B------:R-:W0:Y:S01]  /*08e0*/  MUFU.RCP R4, R9 ;  /* 0x0000000900047308 */ /* 0x000e220000001000 */
[----:B--2---:R-:W-:Y:S01]  /*08f0*/  FADD R0, R0, R5 ;  /* 0x0000000500007221 */ /* 0x004fe20000000000 */
[----:B0-----:R-:W-:-:S03]  /*0900*/  FFMA R5, -R9, R4, 1 ;  /* 0x3f80000009057423 */ /* 0x001fc60000000104 */
[----:B---3--:R-:W-:Y:S01]  /*0910*/  FADD R0, R0, R7 ;  /* 0x0000000700007221 */ /* 0x008fe20000000000 */
[----:B------:R-:W-:-:S03]  /*0920*/  FFMA R5, R4, R5, R4 ;  /* 0x0000000504057223 */ /* 0x000fc60000000004 */
[----:B------:R-:W0:Y:S01]  /*0930*/  FCHK P0, R0, R9 ;  /* 0x0000000900007302 */ /* 0x000e220000000000 */
[----:B------:R-:W-:-:S04]  /*0940*/  FFMA R4, R0, R5, RZ ;  /* 0x0000000500047223 */ /* 0x000fc800000000ff */
[----:B------:R-:W-:-:S04]  /*0950*/  FFMA R6, -R9, R4, R0 ;  /* 0x0000000409067223 */ /* 0x000fc80000000100 */
[----:B------:R-:W-:Y:S01]  /*0960*/  FFMA R4, R5, R6, R4 ;  /* 0x0000000605047223 */ /* 0x000fe20000000004 */
[----:B0-----:R-:W-:Y:S06]  /*0970*/  @!P0 BRA `(.L_x_13) ;  /* 0x0000000000088947 */ /* 0x001fec0003800000 */
[----:B------:R-:W-:-:S07]  /*0980*/  MOV R2, 0x9a0 ;  /* 0x000009a000027802 */ /* 0x000fce0000000f00 */
[----:B------:R-:W-:Y:S05]  /*0990*/  CALL.REL.NOINC `($__internal_1_$__cuda_sm3x_div_rn_noftz_f32_slowpath) ;  /* 0x0000000000a47944 */ /* 0x000fea0003c00000 */
.L_x_13:
[----:B------:R-:W-:Y:S01]  /*09a0*/  VIADD R0, R4, 0xf3000000 ;  /* 0xf300000004007836 */ /* 0x000fe20000000000 */
[----:B------:R0:W1:Y:S04]  /*09b0*/  MUFU.RSQ R3, R4 ;  /* 0x0000000400037308 */ /* 0x0000680000001400 */
[----:B------:R-:W-:-:S13]  /*09c0*/  ISETP.GT.U32.AND P0, PT, R0, 0x727fffff, PT ;  /* 0x727fffff0000780c */ /* 0x000fda0003f04070 */
[----:B01----:R-:W-:Y:S05]  /*09d0*/  @!P0 BRA `(.L_x_14) ;  /* 0x0000000000108947 */ /* 0x003fea0003800000 */
[----:B------:R-:W-:Y:S01]  /*09e0*/  IMAD.MOV.U32 R0, RZ, RZ, R4 ;  /* 0x000000ffff007224 */ /* 0x000fe200078e0004 */
[----:B------:R-:W-:-:S07]  /*09f0*/  MOV R4, 0xa10 ;  /* 0x00000a1000047802 */ /* 0x000fce0000000f00 */
[----:B------:R-:W-:Y:S05]  /*0a00*/  CALL.REL.NOINC `($__internal_0_$__cuda_sm20_sqrt_rn_f32_slowpath) ;  /* 0x0000000000287944 */ /* 0x000fea0003c00000 */
[----:B------:R-:W-:Y:S05]  /*0a10*/  BRA `(.L_x_15) ;  /* 0x0000000000107947 */ /* 0x000fea0003800000 */
.L_x_14:
[C---:B------:R-:W-:Y:S01]  /*0a20*/  FMUL.FTZ R5, R3.reuse, R4 ;  /* 0x0000000403057220 */ /* 0x040fe20000410000 */
[----:B------:R-:W-:-:S03]  /*0a30*/  FMUL.FTZ R0, R3, 0.5 ;  /* 0x3f00000003007820 */ /* 0x000fc60000410000 */
[----:B------:R-:W-:-:S04]  /*0a40*/  FFMA R4, -R5, R5, R4 ;  /* 0x0000000505047223 */ /* 0x000fc80000000104 */
[----:B------:R-:W-:-:S07]  /*0a50*/  FFMA R5, R4, R0, R5 ;  /* 0x0000000004057223 */ /* 0x000fce0000000005 */
.L_x_15:
[----:B------:R-:W0:Y:S08]  /*0a60*/  LDC R7, c[0x0][0x3b0] ;  /* 0x0000ec00ff077b82 */ /* 0x000e300000000800 */
[----:B------:R-:W0:Y:S02]  /*0a70*/  LDC.64 R2, c[0x0][0x3a8] ;  /* 0x0000ea00ff027b82 */ /* 0x000e240000000a00 */
[----:B0-----:R-:W-:-:S05]  /*0a80*/  IMAD.WIDE R2, R7, 0x4, R2 ;  /* 0x0000000407027825 */ /* 0x001fca00078e0202 */
[----:B------:R-:W-:Y:S01]  /*0a90*/  STG.E desc[UR6][R2.64], R5 ;  /* 0x0000000502007986 */ /* 0x000fe2000c101906 */
[----:B------:R-:W-:Y:S05]  /*0aa0*/  EXIT ;  /* 0x000000000000794d */ /* 0x000fea0003800000 */
        .weak           $__internal_0_$__cuda_sm20_sqrt_rn_f32_slowpath
        .type           $__internal_0_$__cuda_sm20_sqrt_rn_f32_slowpath,@function
        .size           $__internal_0_$__cuda_sm20_sqrt_rn_f32_slowpath,($__internal_1_$__cuda_sm3x_div_rn_noftz_f32_slowpath - $__internal_0_$__cuda_sm20_sqrt_rn_f32_slowpath)
$__internal_0_$__cuda_sm20_sqrt_rn_f32_slowpath:
[----:B------:R-:W-:-:S13]  /*0ab0*/  LOP3.LUT P0, RZ, R0, 0x7fffffff, RZ, 0xc0, !PT ;  /* 0x7fffffff00ff7812 */ /* 0x000fda000780c0ff */
[----:B------:R-:W-:Y:S01]  /*0ac0*/  @!P0 IMAD.MOV.U32 R2, RZ, RZ, R0 ;  /* 0x000000ffff028224 */ /* 0x000fe200078e0000 */
[----:B------:R-:W-:Y:S06]  /*0ad0*/  @!P0 BRA `(.L_x_16) ;  /* 0x0000000000448947 */ /* 0x000fec0003800000 */
[----:B------:R-:W-:-:S13]  /*0ae0*/  FSETP.GEU.FTZ.AND P0, PT, R0, RZ, PT ;  /* 0x000000ff0000720b */ /* 0x000fda0003f1e000 */
[----:B------:R-:W-:Y:S01]  /*0af0*/  @!P0 MOV R2, 0x7fffffff ;  /* 0x7fffffff00028802 */ /* 0x000fe20000000f00 */
[----:B------:R-:W-:Y:S06]  /*0b00*/  @!P0 BRA `(.L_x_16) ;  /* 0x0000000000388947 */ /* 0x000fec0003800000 */
[----:B------:R-:W-:-:S13]  /*0b10*/  FSETP.GTU.FTZ.AND P0, PT, |R0|, +INF , PT ;  /* 0x7f8000000000780b */ /* 0x000fda0003f1c200 */
[----:B------:R-:W-:Y:S01]  /*0b20*/  @P0 FADD.FTZ R2, R0, 1 ;  /* 0x3f80000000020421 */ /* 0x000fe20000010000 */
[----:B------:R-:W-:Y:S06]  /*0b30*/  @P0 BRA `(.L_x_16) ;  /* 0x00000000002c0947 */ /* 0x000fec0003800000 */
[----:B------:R-:W-:-:S13]  /*0b40*/  FSETP.NEU.FTZ.AND P0, PT, |R0|, +INF , PT ;  /* 0x7f8000000000780b */ /* 0x000fda0003f1d200 */
[----:B------:R-:W-:Y:S01]  /*0b50*/  @!P0 IMAD.MOV.U32 R2, RZ, RZ, R0 ;  /* 0x000000ffff028224 */ /* 0x000fe200078e0000 */
[----:B------:R-:W-:Y:S06]  /*0b60*/  @!P0 BRA `(.L_x_16) ;  /* 0x0000000000208947 */ /* 0x000fec0003800000 */
[----:B------:R-:W-:-:S04]  /*0b70*/  FFMA R0, R0, 1.84467440737095516160e+19, RZ ;  /* 0x5f80000000007823 */ /* 0x000fc800000000ff */
[----:B------:R-:W0:Y:S02]  /*0b80*/  MUFU.RSQ R3, R0 ;  /* 0x0000000000037308 */ /* 0x000e240000001400 */
[----:B0-----:R-:W-:Y:S01]  /*0b90*/  FMUL.FTZ R5, R0, R3 ;  /* 0x0000000300057220 */ /* 0x001fe20000410000 */
[----:B------:R-:W-:-:S03]  /*0ba0*/  FMUL.FTZ R3, R3, 0.5 ;  /* 0x3f00000003037820 */ /* 0x000fc60000410000 */
[----:B------:R-:W-:-:S04]  /*0bb0*/  FADD.FTZ R2, -R5, -RZ ;  /* 0x800000ff05027221 */ /* 0x000fc80000010100 */
[----:B------:R-:W-:-:S04]  /*0bc0*/  FFMA R2, R5, R2, R0 ;  /* 0x0000000205027223 */ /* 0x000fc80000000000 */
[----:B------:R-:W-:-:S04]  /*0bd0*/  FFMA R2, R2, R3, R5 ;  /* 0x0000000302027223 */ /* 0x000fc80000000005 */
[----:B------:R-:W-:-:S07]  /*0be0*/  FMUL.FTZ R2, R2, 2.3283064365386962891e-10 ;  /* 0x2f80000002027820 */ /* 0x000fce0000410000 */
.L_x_16:
[----:B------:R-:W-:Y:S02]  /*0bf0*/  IMAD.MOV.U32 R5, RZ, RZ, R2 ;  /* 0x000000ffff057224 */ /* 0x000fe400078e0002 */
[----:B------:R-:W-:Y:S02]  /*0c00*/  IMAD.MOV.U32 R2, RZ, RZ, R4 ;  /* 0x000000ffff027224 */ /* 0x000fe400078e0004 */
[----:B------:R-:W-:-:S04]  /*0c10*/  IMAD.MOV.U32 R3, RZ, RZ, 0x0 ;  /* 0x00000000ff037424 */ /* 0x000fc800078e00ff */
[----:B------:R-:W-:Y:S05]  /*0c20*/  RET.REL.NODEC R2 `(_Z5ErroriPfS_S_PiS_i) ;  /* 0xfffffff002f47950 */ /* 0x000fea0003c3ffff */
        .weak           $__internal_1_$__cuda_sm3x_div_rn_noftz_f32_slowpath
        .type           $__internal_1_$__cuda_sm3x_div_rn_noftz_f32_slowpath,@function
        .size           $__internal_1_$__cuda_sm3x_div_rn_noftz_f32_slowpath,($_Z5ErroriPfS_S_PiS_i$__internal_accurate_pow - $__internal_1_$__cuda_sm3x_div_rn_noftz_f32_slowpath)
$__internal_1_$__cuda_sm3x_div_rn_noftz_f32_slowpath:
[----:B------:R-:W-:Y:S02]  /*0c30*/  SHF.R.U32.HI R4, RZ, 0x17, R9 ;  /* 0x00000017ff047819 */ /* 0x000fe40000011609 */
[----:B------:R-:W-:Y:S02]  /*0c40*/  SHF.R.U32.HI R3, RZ, 0x17, R0 ;  /* 0x00000017ff037819 */ /* 0x000fe40000011600 */
[----:B------:R-:W-:Y:S02]  /*0c50*/  LOP3.LUT R5, R4, 0xff, RZ, 0xc0, !PT ;  /* 0x000000ff04057812 */ /* 0x000fe400078ec0ff */
[----:B------:R-:W-:Y:S02]  /*0c60*/  LOP3.LUT R4, R3, 0xff, RZ, 0xc0, !PT ;  /* 0x000000ff03047812 */ /* 0x000fe400078ec0ff */
[----:B------:R-:W-:Y:S01]  /*0c70*/  MOV R6, R0 ;  /* 0x0000000000067202 */ /* 0x000fe20000000f00 */
[----:B------:R-:W-:Y:S02]  /*0c80*/  VIADD R10, R5, 0xffffffff ;  /* 0xffffffff050a7836 */ /* 0x000fe40000000000 */
[----:B------:R-:W-:-:S03]  /*0c90*/  VIADD R8, R4, 0xffffffff ;  /* 0xffffffff04087836 */ /* 0x000fc60000000000 */
[----:B------:R-:W-:-:S04]  /*0ca0*/  ISETP.GT.U32.AND P0, PT, R10, 0xfd, PT ;  /* 0x000000fd0a00780c */ /* 0x000fc80003f04070 */
[----:B------:R-:W-:-:S13]  /*0cb0*/  ISETP.GT.U32.OR P0, PT, R8, 0xfd, P0 ;  /* 0x000000fd0800780c */ /* 0x000fda0000704470 */
[----:B------:R-:W-:Y:S01]  /*0cc0*/  @!P0 IMAD.MOV.U32 R7, RZ, RZ, RZ ;  /* 0x000000ffff078224 */ /* 0x000fe200078e00ff */
[----:B------:R-:W-:Y:S06]  /*0cd0*/  @!P0 BRA `(.L_x_17) ;  /* 0x0000000000608947 */ /* 0x000fec0003800000 */
[----:B------:R-:W-:Y:S01]  /*0ce0*/  FSETP.GTU.FTZ.AND P0, PT, |R0|, +INF , PT ;  /* 0x7f8000000000780b */ /* 0x000fe20003f1c200 */
[----:B------:R-:W-:Y:S01]  /*0cf0*/  IMAD.MOV.U32 R3, RZ, RZ, R9 ;  /* 0x000000ffff037224 */ /* 0x000fe200078e0009 */
[----:B------:R-:W-:-:S04]  /*0d00*/  FSETP.GTU.FTZ.AND P1, PT, |R9|, +INF , PT ;  /* 0x7f8000000900780b */ /* 0x000fc80003f3c200 */
[----:B------:R-:W-:-:S13]  /*0d10*/  PLOP3.LUT P0, PT, P0, P1, PT, 0xf8, 0x8f ;  /* 0x00000000008f781c */ /* 0x000fda0000703f70 */
[----:B------:R-:W-:Y:S05]  /*0d20*/  @P0 BRA `(.L_x_18) ;  /* 0x0000000400440947 */ /* 0x000fea0003800000 */
[----:B------:R-:W-:-:S13]  /*0d30*/  LOP3.LUT P0, RZ, R9, 0x7fffffff, R6, 0xc8, !PT ;  /* 0x7fffffff09ff7812 */ /* 0x000fda000780c806 */
[----:B------:R-:W-:Y:S05]  /*0d40*/  @!P0 BRA `(.L_x_19) ;  /* 0x0000000400348947 */ /* 0x000fea0003800000 */
[C---:B------:R-:W-:Y:S02]  /*0d50*/  FSETP.NEU.FTZ.AND P2, PT, |R0|.reuse, +INF , PT ;  /* 0x7f8000000000780b */ /* 0x040fe40003f5d200 */
[----:B------:R-:W-:Y:S02]  /*0d60*/  FSETP.NEU.FTZ.AND P1, PT, |R3|, +INF , PT ;  /* 0x7f8000000300780b */ /* 0x000fe40003f3d200 */
[----:B------:R-:W-:-:S11]  /*0d70*/  FSETP.NEU.FTZ.AND P0, PT, |R0|, +INF , PT ;  /* 0x7f8000000000780b */ /* 0x000fd60003f1d200 */
[----:B------:R-:W-:Y:S05]  /*0d80*/  @!P1 BRA !P2, `(.L_x_19) ;  /* 0x0000000400249947 */ /* 0x000fea0005000000 */
[----:B------:R-:W-:-:S04]  /*0d90*/  LOP3.LUT P2, RZ, R6, 0x7fffffff, RZ, 0xc0, !PT ;  /* 0x7fffffff06ff7812 */ /* 0x000fc8000784c0ff */
[----:B------:R-:W-:-:S13]  /*0da0*/  PLOP3.LUT P1, PT, P1, P2, PT, 0x2f, 0xf2 ;  /* 0x0000000000f2781c */ /* 0x000fda0000f24577 */
[----:B------:R-:W-:Y:S05]  /*0db0*/  @P1 BRA `(.L_x_20) ;  /* 0x0000000400101947 */ /* 0x000fea0003800000 */
[----:B------:R-:W-:-:S04]  /*0dc0*/  LOP3.LUT P1, RZ, R9, 0x7fffffff, RZ, 0xc0, !PT ;  /* 0x7fffffff09ff7812 */ /* 0x000fc8000782c0ff */
[----:B------:R-:W-:-:S13]  /*0dd0*/  PLOP3.LUT P0, PT, P0, P1, PT, 0x2f, 0xf2 ;  /* 0x0000000000f2781c */ /* 0x000fda0000702577 */
[----:B------:R-:W-:Y:S05]  /*0de0*/  @P0 BRA `(.L_x_21) ;  /* 0x0000000000f80947 */ /* 0x000fea0003800000 */
[----:B------:R-:W-:Y:S02]  /*0df0*/  ISETP.GE.AND P0, PT, R8, RZ, PT ;  /* 0x000000ff0800720c */ /* 0x000fe40003f06270 */
[----:B------:R-:W-:-:S11]  /*0e00*/  ISETP.GE.AND P1, PT, R10, RZ, PT ;  /* 0x000000ff0a00720c */ /* 0x000fd60003f26270 */
[----:B------:R-:W-:Y:S02]  /*0e10*/  @P0 IMAD.MOV.U32 R7, RZ, RZ, RZ ;  /* 0x000000ffff070224 */ /* 0x000fe400078e00ff */
[----:B------:R-:W-:Y:S01]  /*0e20*/  @!P0 FFMA R6, R0, 1.84467440737095516160e+19, RZ ;  /* 0x5f80000000068823 */ /* 0x000fe200000000ff */
[----:B------:R-:W-:Y:S02]  /*0e30*/  @!P0 IMAD.MOV.U32 R7, RZ, RZ, -0x40 ;  /* 0xffffffc0ff078424 */ /* 0x000fe400078e00ff */
[----:B------:R-:W-:Y:S02]  /*0e40*/  @!P1 FFMA R9, R3, 1.84467440737095516160e+19, RZ ;  /* 0x5f80000003099823 */ /* 0x000fe400000000ff */
[----:B------:R-:W-:-:S07]  /*0e50*/  @!P1 VIADD R7, R7, 0x40 ;  /* 0x0000004007079836 */ /* 0x000fce0000000000 */
.L_x_17:
[----:B------:R-:W-:Y:S02]  /*0e60*/  LEA R0, R5, 0xc0800000, 0x17 ;  /* 0xc080000005007811 */ /* 0x000fe400078eb8ff */
[----:B------:R-:W-:-:S03]  /*0e70*/  IADD3 R4, PT, PT, R4, -0x7f, RZ ;  /* 0xffffff8104047810 */ /* 0x000fc60007ffe0ff */
[----:B------:R-:W-:Y:S02]  /*0e80*/  IMAD.IADD R9, R9, 0x1, -R0 ;  /* 0x0000000109097824 */ /* 0x000fe400078e0a00 */
[C---:B------:R-:W-:Y:S01]  /*0e90*/  IMAD R0, R4.reuse, -0x800000, R6 ;  /* 0xff80000004007824 */ /* 0x040fe200078e0206 */
[----:B------:R-:W-:Y:S01]  /*0ea0*/  IADD3 R4, PT, PT, R4, 0x7f, -R5 ;  /* 0x0000007f04047810 */ /* 0x000fe20007ffe805 */
[----:B------:R-:W0:Y:S01]  /*0eb0*/  MUFU.RCP R3, R9 ;  /* 0x0000000900037308 */ /* 0x000e220000001000 */
[----:B------:R-:W-:-:S03]  /*0ec0*/  FADD.FTZ R11, -R9, -RZ ;  /* 0x800000ff090b7221 */ /* 0x000fc60000010100 */
[----:B------:R-:W-:Y:S02]  /*0ed0*/  IMAD.IADD R4, R4, 0x1, R7 ;  /* 0x0000000104047824 */ /* 0x000fe400078e0207 */
[----:B0-----:R-:W-:-:S04]  /*0ee0*/  FFMA R8, R3, R11, 1 ;  /* 0x3f80000003087423 */ /* 0x001fc8000000000b */
[----:B------:R-:W-:-:S04]  /*0ef0*/  FFMA R8, R3, R8, R3 ;  /* 0x0000000803087223 */ /* 0x000fc80000000003 */
[----:B------:R-:W-:-:S04]  /*0f00*/  FFMA R3, R0, R8, RZ ;  /* 0x0000000800037223 */ /* 0x000fc800000000ff */
[----:B------:R-:W-:-:S04]  /*0f10*/  FFMA R6, R11, R3, R0 ;  /* 0x000000030b067223 */ /* 0x000fc80000000000 */
[----:B------:R-:W-:-:S04]  /*0f20*/  FFMA R13, R8, R6, R3 ;  /* 0x00000006080d7223 */ /* 0x000fc80000000003 */
[----:B------:R-:W-:-:S04]  /*0f30*/  FFMA R6, R11, R13, R0 ;  /* 0x0000000d0b067223 */ /* 0x000fc80000000000 */
[----:B------:R-:W-:-:S05]  /*0f40*/  FFMA R3, R8, R6, R13 ;  /* 0x0000000608037223 */ /* 0x000fca000000000d */
[----:B------:R-:W-:-:S04]  /*0f50*/  SHF.R.U32.HI R0, RZ, 0x17, R3 ;  /* 0x00000017ff007819 */ /* 0x000fc80000011603 */
[----:B------:R-:W-:-:S05]  /*0f60*/  LOP3.LUT R0, R0, 0xff, RZ, 0xc0, !PT ;  /* 0x000000ff00007812 */ /* 0x000fca00078ec0ff */
[----:B------:R-:W-:-:S04]  /*0f70*/  IMAD.IADD R9, R0, 0x1, R4 ;  /* 0x0000000100097824 */ /* 0x000fc800078e0204 */
[----:B------:R-:W-:-:S05]  /*0f80*/  VIADD R0, R9, 0xffffffff ;  /* 0xffffffff09007836 */ /* 0x000fca0000000000 */
[----:B------:R-:W-:-:S13]  /*0f90*/  ISETP.GE.U32.AND P0, PT, R0, 0xfe, PT ;  /* 0x000000fe0000780c */ /* 0x000fda0003f06070 */
[----:B------:R-:W-:Y:S05]  /*0fa0*/  @!P0 BRA `(.L_x_22) ;  /* 0x0000000000808947 */ /* 0x000fea0003800000 */
[----:B------:R-:W-:-:S13]  /*0fb0*/  ISETP.GT.AND P0, PT, R9, 0xfe, PT ;  /* 0x000000fe0900780c */ /* 0x000fda0003f04270 */
[----:B------:R-:W-:Y:S05]  /*0fc0*/  @P0 BRA `(.L_x_23) ;  /* 0x00000000006c0947 */ /* 0x000fea0003800000 */
[----:B------:R-:W-:-:S13]  /*0fd0*/  ISETP.GE.AND P0, PT, R9, 0x1, PT ;  /* 0x000000010900780c */ /* 0x000fda0003f06270 */
[----:B------:R-:W-:Y:S05]  /*0fe0*/  @P0 BRA `(.L_x_24) ;  /* 0x0000000000980947 */ /* 0x000fea0003800000 */
[----:B------:R-:W-:Y:S02]  /*0ff0*/  ISETP.GE.AND P0, PT, R9, -0x18, PT ;  /* 0xffffffe80900780c */ /* 0x000fe40003f06270 */
[----:B------:R-:W-:-:S11]  /*1000*/  LOP3.LUT R3, R3, 0x80000000, RZ, 0xc0, !PT ;  /* 0x8000000003037812 */ /* 0x000fd600078ec0ff */
[----:B------:R-:W-:Y:S05]  /*1010*/  @!P0 BRA `(.L_x_24) ;  /* 0x00000000008c8947 */ /* 0x000fea0003800000 */
[CCC-:B------:R-:W-:Y:S01]  /*1020*/  FFMA.RZ R0, R8.reuse, R6.reuse, R13.reuse ;  /* 0x0000000608007223 */ /* 0x1c0fe2000000c00d */
[C---:B------:R-:W-:Y:S02]  /*1030*/  VIADD R7, R9.reuse, 0x20 ;  /* 0x0000002009077836 */ /* 0x040fe40000000000 */
[-CC-:B------:R-:W-:Y:S01]  /*1040*/  FFMA.RM R5, R8, R6.reuse, R13.reuse ;  /* 0x0000000608057223 */ /* 0x180fe2000000400d */
[C---:B------:R-:W-:Y:S02]  /*1050*/  ISETP.NE.AND P2, PT, R9.reuse, RZ, PT ;  /* 0x000000ff0900720c */ /* 0x040fe40003f45270 */
[----:B------:R-:W-:Y:S01]  /*1060*/  LOP3.LUT R4, R0, 0x7fffff, RZ, 0xc0, !PT ;  /* 0x007fffff00047812 */ /* 0x000fe200078ec0ff */
[----:B------:R-:W-:Y:S01]  /*1070*/  FFMA.RP R0, R8, R6, R13 ;  /* 0x0000000608007223 */ /* 0x000fe2000000800d */
[----:B------:R-:W-:Y:S01]  /*1080*/  IMAD.MOV R6, RZ, RZ, -R9 ;  /* 0x000000ffff067224 */ /* 0x000fe200078e0a09 */
[----:B------:R-:W-:Y:S02]  /*1090*/  ISETP.NE.AND P1, PT, R9, RZ, PT ;  /* 0x000000ff0900720c */ /* 0x000fe40003f25270 */
[----:B------:R-:W-:-:S02]  /*10a0*/  LOP3.LUT R4, R4, 0x800000, RZ, 0xfc, !PT ;  /* 0x0080000004047812 */ /* 0x000fc400078efcff */
[----:B------:R-:W-:Y:S02]  /*10b0*/  FSETP.NEU.FTZ.AND P0, PT, R0, R5, PT ;  /* 0x000000050000720b */ /* 0x000fe40003f1d000 */
[----:B------:R-:W-:Y:S02]  /*10c0*/  SHF.L.U32 R7, R4, R7, RZ ;  /* 0x0000000704077219 */ /* 0x000fe400000006ff */
[----:B------:R-:W-:Y:S02]  /*10d0*/  SEL R5, R6, RZ, P2 ;  /* 0x000000ff06057207 */ /* 0x000fe40001000000 */
[----:B------:R-:W-:Y:S02]  /*10e0*/  ISETP.NE.AND P1, PT, R7, RZ, P1 ;  /* 0x000000ff0700720c */ /* 0x000fe40000f25270 */
[----:B------:R-:W-:Y:S02]  /*10f0*/  SHF.R.U32.HI R5, RZ, R5, R4 ;  /* 0x00000005ff057219 */ /* 0x000fe40000011604 */
[----:B------:R-:W-:-:S02]  /*1100*/  PLOP3.LUT P0, PT, P0, P1, PT, 0xf8, 0x8f ;  /* 0x00000000008f781c */ /* 0x000fc40000703f70 */
[----:B------:R-:W-:Y:S02]  /*1110*/  SHF.R.U32.HI R7, RZ, 0x1, R5 ;  /* 0x00000001ff077819 */ /* 0x000fe40000011605 */
[----:B------:R-:W-:-:S04]  /*1120*/  SEL R0, RZ, 0x1, !P0 ;  /* 0x00000001ff007807 */ /* 0x000fc80004000000 */
[----:B------:R-:W-:-:S04]  /*1130*/  LOP3.LUT R0, R0, 0x1, R7, 0xf8, !PT ;  /* 0x0000000100007812 */ /* 0x000fc800078ef807 */
[----:B------:R-:W-:-:S04]  /*1140*/  LOP3.LUT R0, R0, R5, RZ, 0xc0, !PT ;  /* 0x0000000500007212 */ /* 0x000fc800078ec0ff */
[----:B------:R-:W-:-:S04]  /*1150*/  IADD3 R0, PT, PT, R7, R0, RZ ;  /* 0x0000000007007210 */ /* 0x000fc80007ffe0ff */
[----:B------:R-:W-:Y:S01]  /*1160*/  LOP3.LUT R3, R0, R3, RZ, 0xfc, !PT ;  /* 0x0000000300037212 */ /* 0x000fe200078efcff */
[----:B------:R-:W-:Y:S06]  /*1170*/  BRA `(.L_x_24) ;  /* 0x0000000000347947 */ /* 0x000fec0003800000 */
.L_x_23:
[----:B------:R-:W-:-:S04]  /*1180*/  LOP3.LUT R3, R3, 0x80000000, RZ, 0xc0, !PT ;  /* 0x8000000003037812 */ /* 0x000fc800078ec0ff */
[----:B------:R-:W-:Y:S01]  /*1190*/  LOP3.LUT R3, R3, 0x7f800000, RZ, 0xfc, !PT ;  /* 0x7f80000003037812 */ /* 0x000fe200078efcff */
[----:B------:R-:W-:Y:S06]  /*11a0*/  BRA `(.L_x_24) ;  /* 0x0000000000287947 */ /* 0x000fec0003800000 */
.L_x_22:
[----:B------:R-:W-:Y:S01]  /*11b0*/  IMAD R3, R4, 0x800000, R3 ;  /* 0x0080000004037824 */ /* 0x000fe200078e0203 */
[----:B------:R-:W-:Y:S06]  /*11c0*/  BRA `(.L_x_24) ;  /* 0x0000000000207947 */ /* 0x000fec0003800000 */
.L_x_21:
[----:B------:R-:W-:-:S04]  /*11d0*/  LOP3.LUT R3, R9, 0x80000000, R6, 0x48, !PT ;  /* 0x8000000009037812 */ /* 0x000fc800078e4806 */
[----:B------:R-:W-:Y:S01]  /*11e0*/  LOP3.LUT R3, R3, 0x7f800000, RZ, 0xfc, !PT ;  /* 0x7f80000003037812 */ /* 0x000fe200078efcff */
[----:B------:R-:W-:Y:S06]  /*11f0*/  BRA `(.L_x_24) ;  /* 0x0000000000147947 */ /* 0x000fec0003800000 */
.L_x_20:
[----:B------:R-:W-:Y:S01]  /*1200*/  LOP3.LUT R3, R9, 0x80000000, R6, 0x48, !PT ;  /* 0x8000000009037812 */ /* 0x000fe200078e4806 */
[----:B------:R-:W-:Y:S06]  /*1210*/  BRA `(.L_x_24) ;  /* 0x00000000000c7947 */ /* 0x000fec0003800000 */
.L_x_19:
[----:B------:R-:W0:Y:S01]  /*1220*/  MUFU.RSQ R3, -QNAN ;  /* 0xffc0000000037908 */ /* 0x000e220000001400 */
[----:B------:R-:W-:Y:S05]  /*1230*/  BRA `(.L_x_24) ;  /* 0x0000000000047947 */ /* 0x000fea0003800000 */
.L_x_18:
[----:B------:R-:W-:-:S07]  /*1240*/  FADD.FTZ R3, R0, R3 ;  /* 0x0000000300037221 */ /* 0x000fce0000010000 */
.L_x_24:
[----:B0-----:R-:W-:Y:S02]  /*1250*/  IMAD.MOV.U32 R4, RZ, RZ, R3 ;  /* 0x000000ffff047224 */ /* 0x001fe400078e0003 */
[----:B------:R-:W-:-:S04]  /*1260*/  IMAD.MOV.U32 R3, RZ, RZ, 0x0 ;  /* 0x00000000ff037424 */ /* 0x000fc800078e00ff */
[----:B------:R-:W-:Y:S05]  /*1270*/  RET.REL.NODEC R2 `(_Z5ErroriPfS_S_PiS_i) ;  /* 0xffffffec02607950 */ /* 0x000fea0003c3ffff */
        .type           $_Z5ErroriPfS_S_PiS_i$__internal_accurate_pow,@function
        .size           $_Z5ErroriPfS_S_PiS_i$__internal_accurate_pow,(.L_x_175 - $_Z5ErroriPfS_S_PiS_i$__internal_accurate_pow)
$_Z5ErroriPfS_S_PiS_i$__internal_accurate_pow:
[----:B------:R-:W-:Y:S01]  /*1280*/  ISETP.GT.U32.AND P0, PT, R27, 0xfffff, PT ;  /* 0x000fffff1b00780c */ /* 0x000fe20003f04070 */
[--C-:B------:R-:W-:Y:S01]  /*1290*/  IMAD.MOV.U32 R12, RZ, RZ, R27.reuse ;  /* 0x000000ffff0c7224 */ /* 0x100fe200078e001b */
[----:B------:R-:W-:Y:S01]  /*12a0*/  MOV R14, R26 ;  /* 0x0000001a000e7202 */ /* 0x000fe20000000f00 */
[----:B------:R-:W-:Y:S01]  /*12b0*/  IMAD.MOV.U32 R16, RZ, RZ, 0x41ad3b5a ;  /* 0x41ad3b5aff107424 */ /* 0x000fe200078e00ff */
[----:B------:R-:W-:Y:S01]  /*12c0*/  MOV R17, 0x3ed0f5d2 ;  /* 0x3ed0f5d200117802 */ /* 0x000fe20000000f00 */
[----:B------:R-:W-:Y:S01]  /*12d0*/  UMOV UR4, 0x7d2cafe2 ;  /* 0x7d2cafe200047882 */ /* 0x000fe20000000000 */
[----:B------:R-:W-:Y:S01]  /*12e0*/  UMOV UR5, 0x3eb0f5ff ;  /* 0x3eb0f5ff00057882 */ /* 0x000fe20000000000 */
[----:B------:R-:W-:Y:S01]  /*12f0*/  SHF.R.U32.HI R28, RZ, 0x14, R27 ;  /* 0x00000014ff1c7819 */ /* 0x000fe2000001161b */
[----:B------:R-:W-:Y:S01]  /*1300*/  UMOV UR8, 0x3b39803f ;  /* 0x3b39803f00087882 */ /* 0x000fe20000000000 */
[----:B------:R-:W-:-:S04]  /*1310*/  UMOV UR9, 0x3c7abc9e ;  /* 0x3c7abc9e00097882 */ /* 0x000fc80000000000 */
[----:B------:R-:W-:-:S10]  /*1320*/  @!P0 DMUL R24, R26, 1.80143985094819840000e+16 ;  /* 0x435000001a188828 */ /* 0x000fd40000000000 */
[----:B------:R-:W-:Y:S01]  /*1330*/  @!P0 IMAD.MOV.U32 R12, RZ, RZ, R25 ;  /* 0x000000ffff0c8224 */ /* 0x000fe200078e0019 */
[----:B------:R-:W-:Y:S01]  /*1340*/  @!P0 LEA.HI R28, R25, 0xffffffca, RZ, 0xc ;  /* 0xffffffca191c8811 */ /* 0x000fe200078f60ff */
[----:B------:R-:W-:-:S03]  /*1350*/  @!P0 IMAD.MOV.U32 R14, RZ, RZ, R24 ;  /* 0x000000ffff0e8224 */ /* 0x000fc600078e0018 */
[----:B------:R-:W-:-:S04]  /*1360*/  LOP3.LUT R12, R12, 0x800fffff, RZ, 0xc0, !PT ;  /* 0x800fffff0c0c7812 */ /* 0x000fc800078ec0ff */
[----:B------:R-:W-:Y:S01]  /*1370*/  LOP3.LUT R15, R12, 0x3ff00000, RZ, 0xfc, !PT ;  /* 0x3ff000000c0f7812 */ /* 0x000fe200078efcff */
[----:B------:R-:W-:-:S03]  /*1380*/  IMAD.MOV.U32 R12, RZ, RZ, RZ ;  /* 0x000000ffff0c7224 */ /* 0x000fc600078e00ff */
[----:B------:R-:W-:-:S13]  /*1390*/  ISETP.GE.U32.AND P1, PT, R15, 0x3ff6a09f, PT ;  /* 0x3ff6a09f0f00780c */ /* 0x000fda0003f26070 */
[----:B------:R-:W-:-:S04]  /*13a0*/  @P1 VIADD R13, R15, 0xfff00000 ;  /* 0xfff000000f0d1836 */ /* 0x000fc80000000000 */
[----:B------:R-:W-:-:S06]  /*13b0*/  @P1 IMAD.MOV.U32 R15, RZ, RZ, R13 ;  /* 0x000000ffff0f1224 */ /* 0x000fcc00078e000d */
[C---:B------:R-:W-:Y:S02]  /*13c0*/  DADD R20, R14.reuse, 1 ;  /* 0x3ff000000e147429 */ /* 0x040fe40000000000 */
[----:B------:R-:W-:-:S04]  /*13d0*/  DADD R14, R14, -1 ;  /* 0xbff000000e0e7429 */ /* 0x000fc80000000000 */
[----:B------:R-:W0:Y:S02]  /*13e0*/  MUFU.RCP64H R13, R21 ;  /* 0x00000015000d7308 */ /* 0x000e240000001800 */
[----:B0-----:R-:W-:-:S08]  /*13f0*/  DFMA R18, -R20, R12, 1 ;  /* 0x3ff000001412742b */ /* 0x001fd0000000010c */
[----:B------:R-:W-:-:S08]  /*1400*/  DFMA R18, R18, R18, R18 ;  /* 0x000000121212722b */ /* 0x000fd00000000012 */
[----:B------:R-:W-:-:S08]  /*1410*/  DFMA R18, R12, R18, R12 ;  /* 0x000000120c12722b */ /* 0x000fd0000000000c */
[----:B------:R-:W-:-:S08]  /*1420*/  DMUL R12, R14, R18 ;  /* 0x000000120e0c7228 */ /* 0x000fd00000000000 */
[----:B------:R-:W-:-:S08]  /*1430*/  DFMA R12, R14, R18, R12 ;  /* 0x000000120e0c722b */ /* 0x000fd0000000000c */
[----:B------:R-:W-:-:S08]  /*1440*/  DMUL R22, R12, R12 ;  /* 0x0000000c0c167228 */ /* 0x000fd00000000000 */
[----:B------:R-:W-:Y:S01]  /*1450*/  DFMA R16, R22, UR4, R16 ;  /* 0x0000000416107c2b */ /* 0x000fe20008000010 */
[----:B------:R-:W-:Y:S01]  /*1460*/  UMOV UR4, 0x75488a3f ;  /* 0x75488a3f00047882 */ /* 0x000fe20000000000 */
[----:B------:R-:W-:-:S06]  /*1470*/  UMOV UR5, 0x3ef3b20a ;  /* 0x3ef3b20a00057882 */ /* 0x000fcc0000000000 */
[----:B------:R-:W-:Y:S01]  /*1480*/  DFMA R20, R22, R16, UR4 ;  /* 0x0000000416147e2b */ /* 0x000fe20008000010 */
[----:B------:R-:W-:Y:S01]  /*1490*/  UMOV UR4, 0xe4faecd5 ;  /* 0xe4faecd500047882 */ /* 0x000fe20000000000 */
[----:B------:R-:W-:Y:S01]  /*14a0*/  UMOV UR5, 0x3f1745cd ;  /* 0x3f1745cd00057882 */ /* 0x000fe20000000000 */
[----:B------:R-:W-:-:S05]  /*14b0*/  DADD R16, R14, -R12 ;  /* 0x000000000e107229 */ /* 0x000fca000000080c */
[----:B------:R-:W-:Y:S01]  /*14c0*/  DFMA R20, R22, R20, UR4 ;  /* 0x0000000416147e2b */ /* 0x000fe20008000014 */
[----:B------:R-:W-:Y:S01]  /*14d0*/  UMOV UR4, 0x258a578b ;  /* 0x258a578b00047882 */ /* 0x000fe20000000000 */
[----:B------:R-:W-:Y:S01]  /*14e0*/  UMOV UR5, 0x3f3c71c7 ;  /* 0x3f3c71c700057882 */ /* 0x000fe20000000000 */
[----:B------:R-:W-:-:S05]  /*14f0*/  DADD R16, R16, R16 ;  /* 0x0000000010107229 */ /* 0x000fca0000000010 */
[----:B------:R-:W-:Y:S01]  /*1500*/  DFMA R20, R22, R20, UR4 ;  /* 0x0000000416147e2b */ /* 0x000fe20008000014 */
[----:B------:R-:W-:Y:S01]  /*1510*/  UMOV UR4, 0x9242b910 ;  /* 0x9242b91000047882 */ /* 0x000fe20000000000 */
[----:B------:R-:W-:Y:S01]  /*1520*/  UMOV UR5, 0x3f624924 ;  /* 0x3f62492400057882 */ /* 0x000fe20000000000 */
[----:B------:R-:W-:-:S05]  /*1530*/  DFMA R16, R14, -R12, R16 ;  /* 0x8000000c0e10722b */ /* 0x000fca0000000010 */
[----:B------:R-:W-:Y:S01]  /*1540*/  DFMA R20, R22, R20, UR4 ;  /* 0x0000000416147e2b */ /* 0x000fe20008000014 */
[----:B------:R-:W-:Y:S01]  /*1550*/  UMOV UR4, 0x99999dfb ;  /* 0x99999dfb00047882 */ /* 0x000fe20000000000 */
[----:B------:R-:W-:Y:S01]  /*1560*/  UMOV UR5, 0x3f899999 ;  /* 0x3f89999900057882 */ /* 0x000fe20000000000 */
[----:B------:R-:W-:-:S05]  /*1570*/  DMUL R16, R18, R16 ;  /* 0x0000001012107228 */ /* 0x000fca0000000000 */
[----:B------:R-:W-:Y:S01]  /*1580*/  DFMA R20, R22, R20, UR4 ;  /* 0x0000000416147e2b */ /* 0x000fe20008000014 */
[----:B------:R-:W-:Y:S01]  /*1590*/  UMOV UR4, 0x55555555 ;  /* 0x5555555500047882 */ /* 0x000fe20000000000 */
[----:B------:R-:W-:-:S03]  /*15a0*/  UMOV UR5, 0x3fb55555 ;  /* 0x3fb5555500057882 */ /* 0x000fc60000000000 */
[----:B------:R-:W-:Y:S02]  /*15b0*/  VIADD R27, R17, 0x100000 ;  /* 0x00100000111b7836 */ /* 0x000fe40000000000 */
[----:B------:R-:W-:Y:S01]  /*15c0*/  IMAD.MOV.U32 R26, RZ, RZ, R16 ;  /* 0x000000ffff1a7224 */ /* 0x000fe200078e0010 */
[----:B------:R-:W-:-:S08]  /*15d0*/  DFMA R14, R22, R20, UR4 ;  /* 0x00000004160e7e2b */ /* 0x000fd00008000014 */
[----:B------:R-:W-:Y:S01]  /*15e0*/  DADD R18, -R14, UR4 ;  /* 0x000000040e127e29 */ /* 0x000fe20008000100 */
[----:B------:R-:W-:Y:S01]  /*15f0*/  UMOV UR4, 0xb9e7b0 ;  /* 0x00b9e7b000047882 */ /* 0x000fe20000000000 */
[----:B------:R-:W-:-:S06]  /*1600*/  UMOV UR5, 0x3c46a4cb ;  /* 0x3c46a4cb00057882 */ /* 0x000fcc0000000000 */
[----:B------:R-:W-:Y:S02]  /*1610*/  DFMA R18, R22, R20, R18 ;  /* 0x000000141612722b */ /* 0x000fe40000000012 */
[----:B------:R-:W-:-:S06]  /*1620*/  DMUL R20, R12, R12 ;  /* 0x0000000c0c147228 */ /* 0x000fcc0000000000 */
[----:B------:R-:W-:Y:S01]  /*1630*/  DADD R18, R18, -UR4 ;  /* 0x8000000412127e29 */ /* 0x000fe20008000000 */
[----:B------:R-:W-:Y:S01]  /*1640*/  UMOV UR4, 0x80000000 ;  /* 0x8000000000047882 */ /* 0x000fe20000000000 */
[C---:B------:R-:W-:Y:S01]  /*1650*/  DFMA R22, R12.reuse, R12, -R20 ;  /* 0x0000000c0c16722b */ /* 0x040fe20000000814 */
[----:B------:R-:W-:Y:S01]  /*1660*/  UMOV UR5, 0x43300000 ;  /* 0x4330000000057882 */ /* 0x000fe20000000000 */
[----:B------:R-:W-:-:S06]  /*1670*/  DMUL R24, R12, R20 ;  /* 0x000000140c187228 */ /* 0x000fcc0000000000 */
[C---:B------:R-:W-:Y:S02]  /*1680*/  DFMA R22, R12.reuse, R26, R22 ;  /* 0x0000001a0c16722b */ /* 0x040fe40000000016 */
[----:B------:R-:W-:-:S08]  /*1690*/  DFMA R26, R12, R20, -R24 ;  /* 0x000000140c1a722b */ /* 0x000fd00000000818 */
[----:B------:R-:W-:Y:S02]  /*16a0*/  DFMA R26, R16, R20, R26 ;  /* 0x00000014101a722b */ /* 0x000fe4000000001a */
[----:B------:R-:W-:-:S06]  /*16b0*/  DADD R20, R14, R18 ;  /* 0x000000000e147229 */ /* 0x000fcc0000000012 */
[----:B------:R-:W-:Y:S02]  /*16c0*/  DFMA R22, R12, R22, R26 ;  /* 0x000000160c16722b */ /* 0x000fe4000000001a */
[----:B------:R-:W-:-:S08]  /*16d0*/  DADD R26, R14, -R20 ;  /* 0x000000000e1a7229 */ /* 0x000fd00000000814 */
[----:B------:R-:W-:Y:S02]  /*16e0*/  DADD R26, R18, R26 ;  /* 0x00000000121a7229 */ /* 0x000fe4000000001a */
[----:B------:R-:W-:-:S08]  /*16f0*/  DMUL R18, R20, R24 ;  /* 0x0000001814127228 */ /* 0x000fd00000000000 */
[----:B------:R-:W-:-:S08]  /*1700*/  DFMA R14, R20, R24, -R18 ;  /* 0x00000018140e722b */ /* 0x000fd00000000812 */
[----:B------:R-:W-:-:S08]  /*1710*/  DFMA R14, R20, R22, R14 ;  /* 0x00000016140e722b */ /* 0x000fd0000000000e */
[----:B------:R-:W-:-:S08]  /*1720*/  DFMA R26, R26, R24, R14 ;  /* 0x000000181a1a722b */ /* 0x000fd0000000000e */
[----:B------:R-:W-:-:S08]  /*1730*/  DADD R20, R18, R26 ;  /* 0x0000000012147229 */ /* 0x000fd0000000001a */
[--C-:B------:R-:W-:Y:S02]  /*1740*/  DADD R14, R12, R20.reuse ;  /* 0x000000000c0e7229 */ /* 0x100fe40000000014 */
[----:B------:R-:W-:-:S06]  /*1750*/  DADD R18, R18, -R20 ;  /* 0x0000000012127229 */ /* 0x000fcc0000000814 */
[----:B------:R-:W-:Y:S02]  /*1760*/  DADD R12, R12, -R14 ;  /* 0x000000000c0c7229 */ /* 0x000fe4000000080e */
[----:B------:R-:W-:-:S06]  /*1770*/  DADD R18, R26, R18 ;  /* 0x000000001a127229 */ /* 0x000fcc0000000012 */
[----:B------:R-:W-:-:S08]  /*1780*/  DADD R12, R20, R12 ;  /* 0x00000000140c7229 */ /* 0x000fd0000000000c */
[----:B------:R-:W-:Y:S01]  /*1790*/  DADD R12, R18, R12 ;  /* 0x00000000120c7229 */ /* 0x000fe2000000000c */
[C---:B------:R-:W-:Y:S02]  /*17a0*/  VIADD R18, R28.reuse, 0xfffffc01 ;  /* 0xfffffc011c127836 */ /* 0x040fe40000000000 */
[----:B------:R-:W-:-:S05]  /*17b0*/  @P1 VIADD R18, R28, 0xfffffc02 ;  /* 0xfffffc021c121836 */ /* 0x000fca0000000000 */
[----:B------:R-:W-:Y:S01]  /*17c0*/  DADD R20, R16, R12 ;  /* 0x0000000010147229 */ /* 0x000fe2000000000c */
[----:B------:R-:W-:Y:S01]  /*17d0*/  LOP3.LUT R16, R18, 0x80000000, RZ, 0x3c, !PT ;  /* 0x8000000012107812 */ /* 0x000fe200078e3cff */
[----:B------:R-:W-:-:S06]  /*17e0*/  IMAD.MOV.U32 R17, RZ, RZ, 0x43300000 ;  /* 0x43300000ff117424 */ /* 0x000fcc00078e00ff */
[----:B------:R-:W-:Y:S02]  /*17f0*/  DADD R18, R14, R20 ;  /* 0x000000000e127229 */ /* 0x000fe40000000014 */
[----:B------:R-:W-:Y:S01]  /*1800*/  DADD R16, R16, -UR4 ;  /* 0x8000000410107e29 */ /* 0x000fe20008000000 */
[----:B------:R-:W-:Y:S01]  /*1810*/  UMOV UR4, 0xfefa39ef ;  /* 0xfefa39ef00047882 */ /* 0x000fe20000000000 */
[----:B------:R-:W-:-:S04]  /*1820*/  UMOV UR5, 0x3fe62e42 ;  /* 0x3fe62e4200057882 */ /* 0x000fc80000000000 */
[--C-:B------:R-:W-:Y:S02]  /*1830*/  DADD R22, R14, -R18.reuse ;  /* 0x000000000e167229 */ /* 0x100fe40000000812 */
[----:B------:R-:W-:-:S06]  /*1840*/  DFMA R12, R16, UR4, R18 ;  /* 0x00000004100c7c2b */ /* 0x000fcc0008000012 */
[----:B------:R-:W-:Y:S02]  /*1850*/  DADD R22, R20, R22 ;  /* 0x0000000014167229 */ /* 0x000fe40000000016 */
[----:B------:R-:W-:-:S08]  /*1860*/  DFMA R14, R16, -UR4, R12 ;  /* 0x80000004100e7c2b */ /* 0x000fd0000800000c */
[----:B------:R-:W-:-:S08]  /*1870*/  DADD R14, -R18, R14 ;  /* 0x00000000120e7229 */ /* 0x000fd0000000010e */
[----:B------:R-:W-:-:S08]  /*1880*/  DADD R14, R22, -R14 ;  /* 0x00000000160e7229 */ /* 0x000fd0000000080e */
[----:B------:R-:W-:-:S08]  /*1890*/  DFMA R16, R16, UR8, R14 ;  /* 0x0000000810107c2b */ /* 0x000fd0000800000e */
[----:B------:R-:W-:-:S08]  /*18a0*/  DADD R14, R12, R16 ;  /* 0x000000000c0e7229 */ /* 0x000fd00000000010 */
[----:B------:R-:W-:Y:S02]  /*18b0*/  DADD R12, R12, -R14 ;  /* 0x000000000c0c7229 */ /* 0x000fe4000000080e */
[----:B------:R-:W-:-:S06]  /*18c0*/  DMUL R22, R14, 2 ;  /* 0x400000000e167828 */ /* 0x000fcc0000000000 */
[----:B------:R-:W-:Y:S02]  /*18d0*/  DADD R12, R16, R12 ;  /* 0x00000000100c7229 */ /* 0x000fe4000000000c */
[----:B------:R-:W-:Y:S01]  /*18e0*/  DFMA R20, R14, 2, -R22 ;  /* 0x400000000e14782b */ /* 0x000fe20000000816 */
[----:B------:R-:W-:Y:S01]  /*18f0*/  MOV R14, 0x652b82fe ;  /* 0x652b82fe000e7802 */ /* 0x000fe20000000f00 */
[----:B------:R-:W-:-:S06]  /*1900*/  IMAD.MOV.U32 R15, RZ, RZ, 0x3ff71547 ;  /* 0x3ff71547ff0f7424 */ /* 0x000fcc00078e00ff */
[----:B------:R-:W-:-:S08]  /*1910*/  DFMA R20, R12, 2, R20 ;  /* 0x400000000c14782b */ /* 0x000fd00000000014 */
[----:B------:R-:W-:-:S08]  /*1920*/  DADD R12, R22, R20 ;  /* 0x00000000160c7229 */ /* 0x000fd00000000014 */
[----:B------:R-:W-:Y:S02]  /*1930*/  DFMA R14, R12, R14, 6.75539944105574400000e+15 ;  /* 0x433800000c0e742b */ /* 0x000fe4000000000e */
[----:B------:R-:W-:Y:S01]  /*1940*/  FSETP.GEU.AND P0, PT, |R13|, 4.1917929649353027344, PT ;  /* 0x4086232b0d00780b */ /* 0x000fe20003f0e200 */
[----:B------:R-:W-:-:S05]  /*1950*/  DADD R22, R22, -R12 ;  /* 0x0000000016167229 */ /* 0x000fca000000080c */
[----:B------:R-:W-:-:S03]  /*1960*/  DADD R16, R14, -6.75539944105574400000e+15 ;  /* 0xc33800000e107429 */ /* 0x000fc60000000000 */
[----:B------:R-:W-:-:S05]  /*1970*/  DADD R20, R20, R22 ;  /* 0x0000000014147229 */ /* 0x000fca0000000016 */
[----:B------:R-:W-:Y:S01]  /*1980*/  DFMA R18, R16, -UR4, R12 ;  /* 0x8000000410127c2b */ /* 0x000fe2000800000c */
[----:B------:R-:W-:Y:S01]  /*1990*/  UMOV UR4, 0x3b39803f ;  /* 0x3b39803f00047882 */ /* 0x000fe20000000000 */
[----:B------:R-:W-:-:S06]  /*19a0*/  UMOV UR5, 0x3c7abc9e ;  /* 0x3c7abc9e00057882 */ /* 0x000fcc0000000000 */
[----:B------:R-:W-:Y:S01]  /*19b0*/  DFMA R18, R16, -UR4, R18 ;  /* 0x8000000410127c2b */ /* 0x000fe20008000012 */
[----:B------:R-:W-:Y:S01]  /*19c0*/  UMOV UR4, 0x69ce2bdf ;  /* 0x69ce2bdf00047882 */ /* 0x000fe20000000000 */
[----:B------:R-:W-:Y:S01]  /*19d0*/  IMAD.MOV.U32 R16, RZ, RZ, -0x35dec16 ;  /* 0xfca213eaff107424 */ /* 0x000fe200078e00ff */
[----:B------:R-:W-:Y:S01]  /*19e0*/  UMOV UR5, 0x3e5ade15 ;  /* 0x3e5ade1500057882 */ /* 0x000fe20000000000 */
[----:B------:R-:W-:-:S06]  /*19f0*/  IMAD.MOV.U32 R17, RZ, RZ, 0x3e928af3 ;  /* 0x3e928af3ff117424 */ /* 0x000fcc00078e00ff */
[----:B------:R-:W-:Y:S01]  /*1a00*/  DFMA R16, R18, UR4, R16 ;  /* 0x0000000412107c2b */ /* 0x000fe20008000010 */
[----:B------:R-:W-:Y:S01]  /*1a10*/  UMOV UR4, 0x62401315 ;  /* 0x6240131500047882 */ /* 0x000fe20000000000 */
[----:B------:R-:W-:-:S06]  /*1a20*/  UMOV UR5, 0x3ec71dee ;  /* 0x3ec71dee00057882 */ /* 0x000fcc0000000000 */
[----:B------:R-:W-:Y:S01]  /*1a30*/  DFMA R16, R18, R16, UR4 ;  /* 0x0000000412107e2b */ /* 0x000fe20008000010 */
        /* <DEDUP_REMOVED lines=20> */
[----:B------:R-:W-:-:S08]  /*1b80*/  DFMA R16, R18, R16, UR4 ;  /* 0x0000000412107e2b */ /* 0x000fd00008000010 */
[----:B------:R-:W-:-:S08]  /*1b90*/  DFMA R16, R18, R16, 1 ;  /* 0x3ff000001210742b */ /* 0x000fd00000000010 */
[----:B------:R-:W-:-:S10]  /*1ba0*/  DFMA R16, R18, R16, 1 ;  /* 0x3ff000001210742b */ /* 0x000fd40000000010 */
[----:B------:R-:W-:Y:S02]  /*1bb0*/  IMAD R19, R14, 0x100000, R17 ;  /* 0x001000000e137824 */ /* 0x000fe400078e0211 */
[----:B------:R-:W-:Y:S01]  /*1bc0*/  IMAD.MOV.U32 R18, RZ, RZ, R16 ;  /* 0x000000ffff127224 */ /* 0x000fe200078e0010 */
[----:B------:R-:W-:Y:S06]  /*1bd0*/  @!P0 BRA `(.L_x_25) ;  /* 0x0000000000308947 */ /* 0x000fec0003800000 */
[----:B------:R-:W-:Y:S01]  /*1be0*/  FSETP.GEU.AND P1, PT, |R13|, 4.2275390625, PT ;  /* 0x408748000d00780b */ /* 0x000fe20003f2e200 */
[C---:B------:R-:W-:Y:S02]  /*1bf0*/  DADD R18, R12.reuse, +INF ;  /* 0x7ff000000c127429 */ /* 0x040fe40000000000 */
[----:B------:R-:W-:-:S08]  /*1c00*/  DSETP.GEU.AND P0, PT, R12, RZ, PT ;  /* 0x000000ff0c00722a */ /* 0x000fd00003f0e000 */
[----:B------:R-:W-:Y:S02]  /*1c10*/  FSEL R18, R18, RZ, P0 ;  /* 0x000000ff12127208 */ /* 0x000fe40000000000 */
[----:B------:R-:W-:Y:S02]  /*1c20*/  @!P1 LEA.HI R15, R14, R14, RZ, 0x1 ;  /* 0x0000000e0e0f9211 */ /* 0x000fe400078f08ff */
[----:B------:R-:W-:Y:S02]  /*1c30*/  FSEL R19, R19, RZ, P0 ;  /* 0x000000ff13137208 */ /* 0x000fe40000000000 */
[----:B------:R-:W-:-:S04]  /*1c40*/  @!P1 SHF.R.S32.HI R13, RZ, 0x1, R15 ;  /* 0x00000001ff0d9819 */ /* 0x000fc8000001140f */
[----:B------:R-:W-:Y:S01]  /*1c50*/  @!P1 IADD3 R14, PT, PT, R14, -R13, RZ ;  /* 0x8000000d0e0e9210 */ /* 0x000fe20007ffe0ff */
[----:B------:R-:W-:-:S03]  /*1c60*/  @!P1 IMAD R17, R13, 0x100000, R17 ;  /* 0x001000000d119824 */ /* 0x000fc600078e0211 */
[----:B------:R-:W-:Y:S01]  /*1c70*/  @!P1 LEA R15, R14, 0x3ff00000, 0x14 ;  /* 0x3ff000000e0f9811 */ /* 0x000fe200078ea0ff */
[----:B------:R-:W-:-:S06]  /*1c80*/  @!P1 IMAD.MOV.U32 R14, RZ, RZ, RZ ;  /* 0x000000ffff0e9224 */ /* 0x000fcc00078e00ff */
[----:B------:R-:W-:-:S11]  /*1c90*/  @!P1 DMUL R18, R16, R14 ;  /* 0x0000000e10129228 */ /* 0x000fd60000000000 */
.L_x_25:
[----:B------:R-:W-:Y:S01]  /*1ca0*/  DFMA R20, R20, R18, R18 ;  /* 0x000000121414722b */ /* 0x000fe20000000012 */
[----:B------:R-:W-:Y:S01]  /*1cb0*/  IMAD.MOV.U32 R14, RZ, RZ, R0 ;  /* 0x000000ffff0e7224 */ /* 0x000fe200078e0000 */
[----:B------:R-:W-:Y:S01]  /*1cc0*/  DSETP.NEU.AND P0, PT, |R18|, +INF , PT ;  /* 0x7ff000001200742a */ /* 0x000fe20003f0d200 */
[----:B------:R-:W-:-:S07]  /*1cd0*/  IMAD.MOV.U32 R15, RZ, RZ, 0x0 ;  /* 0x00000000ff0f7424 */ /* 0x000fce00078e00ff */
[----:B------:R-:W-:Y:S02]  /*1ce0*/  FSEL R12, R18, R20, !P0 ;  /* 0x00000014120c7208 */ /* 0x000fe40004000000 */
[----:B------:R-:W-:Y:S01]  /*1cf0*/  FSEL R13, R19, R21, !P0 ;  /* 0x00000015130d7208 */ /* 0x000fe20004000000 */
[----:B------:R-:W-:Y:S06]  /*1d00*/  RET.REL.NODEC R14 `(_Z5ErroriPfS_S_PiS_i) ;  /* 0xffffffe00ebc7950 */ /* 0x000fec0003c3ffff */
.L_x_26:
[----:B------:R-:W-:-:S00]  /*1d10*/  BRA `(.L_x_26) ;  /* 0xfffffffc00fc7947 */ /* 0x000fc0000383ffff */
[----:B------:R-:W-:-:S00]  /*1d20*/  NOP ;  /* 0x0000000000007918 */ /* 0x000fc00000000000 */
        /* <DEDUP_REMOVED lines=13> */
.L_x_175:


//--------------------- .text._Z3RyTPfS_S_S_      --------------------------
	.section	.text._Z3RyTPfS_S_S_,"ax",@progbits
	.align	128
        .global         _Z3RyTPfS_S_S_
        .type           _Z3RyTPfS_S_S_,@function
        .size           _Z3RyTPfS_S_S_,(.L_x_185 - _Z3RyTPfS_S_S_)
        .other          _Z3RyTPfS_S_S_,@"STO_CUDA_ENTRY STV_DEFAULT"
_Z3RyTPfS_S_S_:
.text._Z3RyTPfS_S_S_:
        /* <DEDUP_REMOVED lines=9> */
[----:B------:R-:W-:-:S07]  /*0090*/  LEA R11, R0, R0, 0x1 ;  /* 0x00000000000b7211 */ /* 0x000fce00078e08ff */
[----:B------:R-:W4:Y:S01]  /*00a0*/  LDC.64 R4, c[0x0][0x388] ;  /* 0x0000e200ff047b82 */ /* 0x000f220000000a00 */
[----:B--2---:R-:W-:-:S05]  /*00b0*/  IMAD.WIDE R6, R11, 0x4, R6 ;  /* 0x000000040b067825 */ /* 0x004fca00078e0206 */
[----:B-1----:R-:W2:Y:S04]  /*00c0*/  LDG.E R15, desc[UR4][R6.64+0x4] ;  /* 0x00000404060f7981 */ /* 0x002ea8000c1e1900 */
[----:B---3--:R-:W2:Y:S04]  /*00d0*/  LDG.E R10, desc[UR4][R2.64+0xc] ;  /* 0x00000c04020a7981 */ /* 0x008ea8000c1e1900 */
[----:B------:R-:W3:Y:S04]  /*00e0*/  LDG.E R0, desc[UR4][R2.64] ;  /* 0x0000000402007981 */ /* 0x000ee8000c1e1900 */
[----:B------:R-:W3:Y:S04]  /*00f0*/  LDG.E R13, desc[UR4][R6.64] ;  /* 0x00000004060d7981 */ /* 0x000ee8000c1e1900 */
[----:B------:R-:W5:Y:S04]  /*0100*/  LDG.E R17, desc[UR4][R2.64+0x18] ;  /* 0x0000180402117981 */ /* 0x000f68000c1e1900 */
[----:B------:R-:W5:Y:S04]  /*0110*/  LDG.E R12, desc[UR4][R6.64+0x8] ;  /* 0x00000804060c7981 */ /* 0x000f68000c1e1900 */
[----:B----4-:R-:W4:Y:S01]  /*0120*/  LDG.E R19, desc[UR4][R4.64] ;  /* 0x0000000404137981 */ /* 0x010f22000c1e1900 */
[----:B0-----:R-:W-:-:S04]  /*0130*/  IMAD.WIDE R8, R11, 0x4, R8 ;  /* 0x000000040b087825 */ /* 0x001fc800078e0208 */
[----:B--2---:R-:W-:-:S04]  /*0140*/  FMUL R15, R10, R15 ;  /* 0x0000000f0a0f7220 */ /* 0x004fc80000400000 */
[----:B---3--:R-:W-:-:S04]  /*0150*/  FFMA R0, R0, R13, R15 ;  /* 0x0000000d00007223 */ /* 0x008fc8000000000f */
[----:B-----5:R-:W-:-:S04]  /*0160*/  FFMA R0, R17, R12, R0 ;  /* 0x0000000c11007223 */ /* 0x020fc80000000000 */
[----:B----4-:R-:W-:-:S05]  /*0170*/  FADD R19, R0, R19 ;  /* 0x0000001300137221 */ /* 0x010fca0000000000 */
[----:B------:R-:W-:Y:S04]  /*0180*/  STG.E desc[UR4][R8.64], R19 ;  /* 0x0000001308007986 */ /* 0x000fe8000c101904 */
[----:B------:R-:W2:Y:S04]  /*0190*/  LDG.E R10, desc[UR4][R2.64+0x10] ;  /* 0x00001004020a7981 */ /* 0x000ea8000c1e1900 */
[----:B------:R-:W2:Y:S04]  /*01a0*/  LDG.E R13, desc[UR4][R6.64+0x4] ;  /* 0x00000404060d7981 */ /* 0x000ea8000c1e1900 */
[----:B------:R-:W3:Y:S04]  /*01b0*/  LDG.E R0, desc[UR4][R2.64+0x4] ;  /* 0x0000040402007981 */ /* 0x000ee8000c1e1900 */
[----:B------:R-:W3:Y:S04]  /*01c0*/  LDG.E R11, desc[UR4][R6.64] ;  /* 0x00000004060b7981 */ /* 0x000ee8000c1e1900 */
[----:B------:R-:W4:Y:S04]  /*01d0*/  LDG.E R15, desc[UR4][R2.64+0x1c] ;  /* 0x00001c04020f7981 */ /* 0x000f28000c1e1900 */
[----:B------:R-:W4:Y:S04]  /*01e0*/  LDG.E R12, desc[UR4][R6.64+0x8] ;  /* 0x00000804060c7981 */ /* 0x000f28000c1e1900 */
[----:B------:R-:W5:Y:S01]  /*01f0*/  LDG.E R17, desc[UR4][R4.64+0x4] ;  /* 0x0000040404117981 */ /* 0x000f62000c1e1900 */
[----:B--2---:R-:W-:-:S04]  /*0200*/  FMUL R13, R10, R13 ;  /* 0x0000000d0a0d7220 */ /* 0x004fc80000400000 */
[----:B---3--:R-:W-:-:S04]  /*0210*/  FFMA R0, R0, R11, R13 ;  /* 0x0000000b00007223 */ /* 0x008fc8000000000d */
[----:B----4-:R-:W-:-:S04]  /*0220*/  FFMA R0, R15, R12, R0 ;  /* 0x0000000c0f007223 */ /* 0x010fc80000000000 */
[----:B-----5:R-:W-:-:S05]  /*0230*/  FADD R17, R0, R17 ;  /* 0x0000001100117221 */ /* 0x020fca0000000000 */
        /* <DEDUP_REMOVED lines=12> */
[----:B------:R-:W-:Y:S01]  /*0300*/  STG.E desc[UR4][R8.64+0x8], R11 ;  /* 0x0000080b08007986 */ /* 0x000fe2000c101904 */
[----:B------:R-:W-:Y:S05]  /*0310*/  EXIT ;  /* 0x000000000000794d */ /* 0x000fea0003800000 */
.L_x_27:
        /* <DEDUP_REMOVED lines=14> */
.L_x_185:


//--------------------- .text._Z3CxbPfiS_iPiS_S_S_S_S_S_ --------------------------
	.section	.text._Z3CxbPfiS_iPiS_S_S_S_S_S_,"ax",@progbits
	.align	128
        .global         _Z3CxbPfiS_iPiS_S_S_S_S_S_
        .type           _Z3CxbPfiS_iPiS_S_S_S_S_S_,@function
        .size           _Z3CxbPfiS_iPiS_S_S_S_S_S_,(.L_x_186 - _Z3CxbPfiS_iPiS_S_S_S_S_S_)
        .other          _Z3CxbPfiS_iPiS_S_S_S_S_S_,@"STO_CUDA_ENTRY STV_DEFAULT"
_Z3CxbPfiS_iPiS_S_S_S_S_S_:
.text._Z3CxbPfiS_iPiS_S_S_S_S_S_:
[----:B------:R-:W0:Y:S01]  /*0000*/  LDC R1, c[0x0][0x37c] ;  /* 0x0000df00ff017b82 */ /* 0x000e220000000800 */
[----:B------:R-:W1:Y:S07]  /*0010*/  S2R R0, SR_TID.X ;  /* 0x0000000000007919 */ /* 0x000e6e0000002100 */
[----:B------:R-:W1:Y:S01]  /*0020*/  S2UR UR4, SR_CTAID.X ;  /* 0x00000000000479c3 */ /* 0x000e620000002500 */
[----:B------:R-:W2:Y:S07]  /*0030*/  LDCU.64 UR36, c[0x0][0x358] ;  /* 0x00006b00ff2477ac */ /* 0x000eae0008000a00 */
[----:B------:R-:W1:Y:S08]  /*0040*/  LDC R17, c[0x0][0x360] ;  /* 0x0000d800ff117b82 */ /* 0x000e700000000800 */
[----:B------:R-:W3:Y:S01]  /*0050*/  LDC.64 R2, c[0x0][0x3a0] ;  /* 0x0000e800ff027b82 */ /* 0x000ee20000000a00 */
[----:B-1----:R-:W-:Y:S01]  /*0060*/  IMAD R17, R17, UR4, R0 ;  /* 0x0000000411117c24 */ /* 0x002fe2000f8e0200 */
[----:B------:R-:W1:Y:S03]  /*0070*/  LDCU UR4, c[0x0][0x388] ;  /* 0x00007100ff0477ac */ /* 0x000e660008000800 */
[----:B---3--:R-:W-:-:S06]  /*0080*/  IMAD.WIDE R2, R17, 0x4, R2 ;  /* 0x0000000411027825 */ /* 0x008fcc00078e0202 */
[----:B--2---:R2:W5:Y:S01]  /*0090*/  LDG.E R2, desc[UR36][R2.64] ;  /* 0x0000002402027981 */ /* 0x004562000c1e1900 */
[----:B------:R-:W-:-:S04]  /*00a0*/  MOV R0, 0x10 ;  /* 0x0000001000007802 */ /* 0x000fc80000000f00 */
[----:B------:R2:W3:Y:S01]  /*00b0*/  LDC.64 R6, c[0x4][R0] ;  /* 0x0100000000067b82 */ /* 0x0004e20000000a00 */
[----:B-1----:R-:W-:-:S06]  /*00c0*/  UIMAD.WIDE UR4, UR4, 0x4, URZ ;  /* 0x00000004040478a5 */ /* 0x002fcc000f8e02ff */
[----:B------:R-:W-:Y:S02]  /*00d0*/  MOV R9, UR5 ;  /* 0x0000000500097c02 */ /* 0x000fe40008000f00 */
[----:B------:R-:W-:Y:S02]  /*00e0*/  MOV R5, UR5 ;  /* 0x0000000500057c02 */ /* 0x000fe40008000f00 */
[----:B------:R-:W-:Y:S02]  /*00f0*/  MOV R4, UR4 ;  /* 0x0000000400047c02 */ /* 0x000fe40008000f00 */
[----:B------:R-:W-:Y:S02]  /*0100*/  MOV R8, UR4 ;  /* 0x0000000400087c02 */ /* 0x000fe40008000f00 */
[----:B0-2---:R-:W-:-:S07]  /*0110*/  MOV R5, R9 ;  /* 0x0000000900057202 */ /* 0x005fce0000000f00 */
[----:B------:R-:W-:-:S07]  /*0120*/  LEPC R20, `(.L_x_28) ;  /* 0x000000001014794e */ /* 0x000fce0000000000 */
[----:B---3-5:R-:W-:Y:S05]  /*0130*/  CALL.ABS.NOINC R6 ;  /* 0x0000000006007343 */ /* 0x028fea0003c00000 */
.L_x_28:
[----:B------:R-:W0:Y:S01]  /*0140*/  LDC.64 R10, c[0x0][0x3a8] ;  /* 0x0000ea00ff0a7b82 */ /* 0x000e220000000a00 */
[----:B------:R-:W-:Y:S02]  /*0150*/  LEA R3, R2, R2, 0x1 ;  /* 0x0000000202037211 */ /* 0x000fe400078e08ff */
[----:B------:R-:W-:-:S05]  /*0160*/  LEA R12, R17, R17, 0x1 ;  /* 0x00000011110c7211 */ /* 0x000fca00078e08ff */
[----:B------:R-:W1:Y:S08]  /*0170*/  LDC.64 R8, c[0x0][0x380] ;  /* 0x0000e000ff087b82 */ /* 0x000e700000000a00 */
[----:B------:R-:W2:Y:S01]  /*0180*/  LDC.64 R6, c[0x0][0x3b0] ;  /* 0x0000ec00ff067b82 */ /* 0x000ea20000000a00 */
[----:B0-----:R-:W-:-:S05]  /*0190*/  IMAD.WIDE R10, R3, 0x4, R10 ;  /* 0x00000004030a7825 */ /* 0x001fca00078e020a */
[----:B------:R-:W3:Y:S01]  /*01a0*/  LDG.E R14, desc[UR36][R10.64+0x4] ;  /* 0x000004240a0e7981 */ /* 0x000ee2000c1e1900 */
[----:B-1----:R-:W-:-:S03]  /*01b0*/  IMAD.WIDE R8, R12, 0x4, R8 ;  /* 0x000000040c087825 */ /* 0x002fc600078e0208 */
[----:B------:R-:W4:Y:S04]  /*01c0*/  LDG.E R2, desc[UR36][R10.64+0x8] ;  /* 0x000008240a027981 */ /* 0x000f28000c1e1900 */
[----:B------:R-:W3:Y:S04]  /*01d0*/  LDG.E R3, desc[UR36][R8.64+0x8] ;  /* 0x0000082408037981 */ /* 0x000ee8000c1e1900 */
[----:B------:R-:W4:Y:S01]  /*01e0*/  LDG.E R13, desc[UR36][R8.64+0x4] ;  /* 0x00000424080d7981 */ /* 0x000f22000c1e1900 */
[----:B------:R-:W-:-:S04]  /*01f0*/  IMAD R0, R17, 0x6, RZ ;  /* 0x0000000611007824 */ /* 0x000fc800078e02ff */
[----:B--2---:R-:W-:-:S04]  /*0200*/  IMAD.WIDE R6, R0, 0x4, R6 ;  /* 0x0000000400067825 */ /* 0x004fc800078e0206 */
[----:B---3--:R-:W-:-:S04]  /*0210*/  FMUL R14, R3, R14 ;  /* 0x0000000e030e7220 */ /* 0x008fc80000400000 */
[----:B----4-:R-:W-:-:S05]  /*0220*/  FFMA R13, R13, R2, -R14 ;  /* 0x000000020d0d7223 */ /* 0x010fca000000080e */
[----:B------:R-:W-:Y:S04]  /*0230*/  STG.E desc[UR36][R6.64], R13 ;  /* 0x0000000d06007986 */ /* 0x000fe8000c101924 */
[----:B------:R-:W2:Y:S04]  /*0240*/  LDG.E R14, desc[UR36][R8.64] ;  /* 0x00000024080e7981 */ /* 0x000ea8000c1e1900 */
[----:B------:R-:W2:Y:S04]  /*0250*/  LDG.E R15, desc[UR36][R10.64+0x8] ;  /* 0x000008240a0f7981 */ /* 0x000ea8000c1e1900 */
[----:B------:R-:W3:Y:S04]  /*0260*/  LDG.E R2, desc[UR36][R8.64+0x8] ;  /* 0x0000082408027981 */ /* 0x000ee8000c1e1900 */
[----:B------:R-:W3:Y:S01]  /*0270*/  LDG.E R3, desc[UR36][R10.64] ;  /* 0x000000240a037981 */ /* 0x000ee2000c1e1900 */
[----:B--2---:R-:W-:-:S04]  /*0280*/  FMUL R15, R14, R15 ;  /* 0x0000000f0e0f7220 */ /* 0x004fc80000400000 */
[----:B---3--:R-:W-:-:S05]  /*0290*/  FFMA R3, R2, R3, -R15 ;  /* 0x0000000302037223 */ /* 0x008fca000000080f */
[----:B------:R0:W-:Y:S04]  /*02a0*/  STG.E desc[UR36][R6.64+0x4], R3 ;  /* 0x0000040306007986 */ /* 0x0001e8000c101924 */
[----:B------:R-:W2:Y:S04]  /*02b0*/  LDG.E R14, desc[UR36][R8.64+0x4] ;  /* 0x00000424080e7981 */ /* 0x000ea8000c1e1900 */
[----:B------:R-:W2:Y:S04]  /*02c0*/  LDG.E R19, desc[UR36][R10.64] ;  /* 0x000000240a137981 */ /* 0x000ea8000c1e1900 */
[----:B------:R-:W3:Y:S04]  /*02d0*/  LDG.E R2, desc[UR36][R8.64] ;  /* 0x0000002408027981 */ /* 0x000ee8000c1e1900 */
[----:B------:R-:W3:Y:S01]  /*02e0*/  LDG.E R15, desc[UR36][R10.64+0x4] ;  /* 0x000004240a0f7981 */ /* 0x000ee2000c1e1900 */
[----:B--2---:R-:W-:-:S04]  /*02f0*/  FMUL R19, R14, R19 ;  /* 0x000000130e137220 */ /* 0x004fc80000400000 */
[----:B---3--:R-:W-:Y:S02]  /*0300*/  FFMA R15, R2, R15, -R19 ;  /* 0x0000000f020f7223 */ /* 0x008fe40000000813 */
[----:B0-----:R-:W0:Y:S03]  /*0310*/  LDC.64 R2, c[0x0][0x3b8] ;  /* 0x0000ee00ff027b82 */ /* 0x001e260000000a00 */
[----:B------:R1:W-:Y:S04]  /*0320*/  STG.E desc[UR36][R6.64+0x8], R15 ;  /* 0x0000080f06007986 */ /* 0x0003e8000c101924 */
[----:B------:R-:W2:Y:S04]  /*0330*/  LDG.E R19, desc[UR36][R10.64] ;  /* 0x000000240a137981 */ /* 0x000ea8000c1e1900 */
[----:B--2---:R2:W-:Y:S04]  /*0340*/  STG.E desc[UR36][R6.64+0xc], R19 ;  /* 0x00000c1306007986 */ /* 0x0045e8000c101924 */
[----:B------:R-:W3:Y:S01]  /*0350*/  LDG.E R21, desc[UR36][R10.64+0x4] ;  /* 0x000004240a157981 */ /* 0x000ee2000c1e1900 */
[----:B0-----:R-:W-:-:S04]  /*0360*/  IMAD.WIDE R2, R0, 0x4, R2 ;  /* 0x0000000400027825 */ /* 0x001fc800078e0202 */
[----:B------:R-:W-:Y:S01]  /*0370*/  FMUL R13, R13, R13 ;  /* 0x0000000d0d0d7220 */ /* 0x000fe20000400000 */
[----:B---3--:R-:W-:Y:S04]  /*0380*/  STG.E desc[UR36][R6.64+0x10], R21 ;  /* 0x0000101506007986 */ /* 0x008fe8000c101924 */
[----:B------:R-:W3:Y:S04]  /*0390*/  LDG.E R23, desc[UR36][R10.64+0x8] ;  /* 0x000008240a177981 */ /* 0x000ee8000c1e1900 */
[----:B---3--:R-:W-:Y:S04]  /*03a0*/  STG.E desc[UR36][R6.64+0x14], R23 ;  /* 0x0000141706007986 */ /* 0x008fe8000c101924 */
[----:B------:R0:W-:Y:S04]  /*03b0*/  STG.E desc[UR36][R2.64], R13 ;  /* 0x0000000d02007986 */ /* 0x0001e8000c101924 */
[----:B------:R-:W3:Y:S04]  /*03c0*/  LDG.E R14, desc[UR36][R6.64] ;  /* 0x00000024060e7981 */ /* 0x000ee8000c1e1900 */
[----:B-1----:R-:W3:Y:S02]  /*03d0*/  LDG.E R15, desc[UR36][R6.64+0x4] ;  /* 0x00000424060f7981 */ /* 0x002ee4000c1e1900 */
[----:B---3--:R-:W-:-:S05]  /*03e0*/  FMUL R15, R14, R15 ;  /* 0x0000000f0e0f7220 */ /* 0x008fca0000400000 */
[----:B------:R1:W-:Y:S04]  /*03f0*/  STG.E desc[UR36][R2.64+0x4], R15 ;  /* 0x0000040f02007986 */ /* 0x0003e8000c101924 */
[----:B------:R-:W3:Y:S04]  /*0400*/  LDG.E R14, desc[UR36][R6.64] ;  /* 0x00000024060e7981 */ /* 0x000ee8000c1e1900 */
[----:B------:R-:W3:Y:S02]  /*0410*/  LDG.E R11, desc[UR36][R6.64+0x8] ;  /* 0x00000824060b7981 */ /* 0x000ee4000c1e1900 */
[----:B---3--:R-:W-:-:S05]  /*0420*/  FMUL R11, R14, R11 ;  /* 0x0000000b0e0b7220 */ /* 0x008fca0000400000 */
[----:B------:R3:W-:Y:S04]  /*0430*/  STG.E desc[UR36][R2.64+0x8], R11 ;  /* 0x0000080b02007986 */ /* 0x0007e8000c101924 */
[----:B------:R-:W4:Y:S04]  /*0440*/  LDG.E R10, desc[UR36][R6.64] ;  /* 0x00000024060a7981 */ /* 0x000f28000c1e1900 */
[----:B--2---:R-:W4:Y:S02]  /*0450*/  LDG.E R19, desc[UR36][R6.64+0xc] ;  /* 0x00000c2406137981 */ /* 0x004f24000c1e1900 */
[----:B----4-:R-:W-:-:S05]  /*0460*/  FMUL R19, R10, R19 ;  /* 0x000000130a137220 */ /* 0x010fca0000400000 */
[----:B------:R2:W-:Y:S04]  /*0470*/  STG.E desc[UR36][R2.64+0xc], R19 ;  /* 0x00000c1302007986 */ /* 0x0005e8000c101924 */
[----:B------:R-:W4:Y:S04]  /*0480*/  LDG.E R10, desc[UR36][R6.64] ;  /* 0x00000024060a7981 */ /* 0x000f28000c1e1900 */
[----:B0-----:R-:W4:Y:S02]  /*0490*/  LDG.E R13, desc[UR36][R6.64+0x10] ;  /* 0x00001024060d7981 */ /* 0x001f24000c1e1900 */
[----:B----4-:R-:W-:-:S05]  /*04a0*/  FMUL R13, R10, R13 ;  /* 0x0000000d0a0d7220 */ /* 0x010fca0000400000 */
[----:B------:R0:W-:Y:S04]  /*04b0*/  STG.E desc[UR36][R2.64+0x10], R13 ;  /* 0x0000100d02007986 */ /* 0x0001e8000c101924 */
[----:B------:R-:W4:Y:S04]  /*04c0*/  LDG.E R10, desc[UR36][R6.64] ;  /* 0x00000024060a7981 */ /* 0x000f28000c1e1900 */
[----:B-1----:R-:W4:Y:S02]  /*04d0*/  LDG.E R15, desc[UR36][R6.64+0x14] ;  /* 0x00001424060f7981 */ /* 0x002f24000c1e1900 */
[----:B----4-:R-:W-:-:S05]  /*04e0*/  FMUL R15, R10, R15 ;  /* 0x0000000f0a0f7220 */ /* 0x010fca0000400000 */
[----:B------:R1:W-:Y:S04]  /*04f0*/  STG.E desc[UR36][R2.64+0x14], R15 ;  /* 0x0000140f02007986 */ /* 0x0003e8000c101924 */
        /* <DEDUP_REMOVED lines=15> */
[----:B------:R-:W4:Y:S04]  /*05f0*/  LDG.E R10, desc[UR36][R6.64+0x4] ;  /* 0x00000424060a7981 */ /* 0x000f28000c1e1900 */
[----:B---3--:R-:W4:Y:S02]  /*0600*/  LDG.E R11, desc[UR36][R6.64+0x14] ;  /* 0x00001424060b7981 */ /* 0x008f24000c1e1900 */
[----:B----4-:R-:W-:-:S05]  /*0610*/  FMUL R11, R10, R11 ;  /* 0x0000000b0a0b7220 */ /* 0x010fca0000400000 */
[----:B------:R3:W-:Y:S04]  /*0620*/  STG.E desc[UR36][R2.64+0x28], R11 ;  /* 0x0000280b02007986 */ /* 0x0007e8000c101924 */
[----:B------:R-:W2:Y:S02]  /*0630*/  LDG.E R10, desc[UR36][R6.64+0x8] ;  /* 0x00000824060a7981 */ /* 0x000ea4000c1e1900 */
[----:B--2---:R-:W-:-:S05]  /*0640*/  FMUL R19, R10, R10 ;  /* 0x0000000a0a137220 */ /* 0x004fca0000400000 */
        /* <DEDUP_REMOVED lines=23> */
[----:B------:R-:W-:Y:S04]  /*07c0*/  STG.E desc[UR36][R2.64+0x44], R15 ;  /* 0x0000440f02007986 */ /* 0x000fe8000c101924 */
[----:B------:R-:W4:Y:S02]  /*07d0*/  LDG.E R10, desc[UR36][R6.64+0x10] ;  /* 0x00001024060a7981 */ /* 0x000f24000c1e1900 */
[----:B----4-:R-:W-:-:S05]  /*07e0*/  FMUL R21, R10, R10 ;  /* 0x0000000a0a157220 */ /* 0x010fca0000400000 */
[----:B------:R1:W-:Y:S04]  /*07f0*/  STG.E desc[UR36][R2.64+0x48], R21 ;  /* 0x0000481502007986 */ /* 0x0003e8000c101924 */
[----:B------:R-:W2:Y:S04]  /*0800*/  LDG.E R10, desc[UR36][R6.64+0x10] ;  /* 0x00001024060a7981 */ /* 0x000ea8000c1e1900 */
[----:B---3--:R-:W2:Y:S02]  /*0810*/  LDG.E R11, desc[UR36][R6.64+0x14] ;  /* 0x00001424060b7981 */ /* 0x008ea4000c1e1900 */
[----:B--2---:R-:W-:-:S02]  /*0820*/  FMUL R19, R10, R11 ;  /* 0x0000000b0a137220 */ /* 0x004fc40000400000 */
[----:B------:R-:W2:Y:S03]  /*0830*/  LDC.64 R10, c[0x0][0x390] ;  /* 0x0000e400ff0a7b82 */ /* 0x000ea60000000a00 */
[----:B------:R3:W-:Y:S04]  /*0840*/  STG.E desc[UR36][R2.64+0x4c], R19 ;  /* 0x00004c1302007986 */ /* 0x0007e8000c101924 */
[----:B0-----:R-:W4:Y:S02]  /*0850*/  LDG.E R13, desc[UR36][R6.64+0x14] ;  /* 0x00001424060d7981 */ /* 0x001f24000c1e1900 */
[----:B----4-:R-:W-:Y:S01]  /*0860*/  FMUL R23, R13, R13 ;  /* 0x0000000d0d177220 */ /* 0x010fe20000400000 */
[----:B--2---:R-:W-:-:S04]  /*0870*/  IMAD.WIDE R12, R12, 0x4, R10 ;  /* 0x000000040c0c7825 */ /* 0x004fc800078e020a */
[----:B------:R-:W-:Y:S04]  /*0880*/  STG.E desc[UR36][R2.64+0x50], R23 ;  /* 0x0000501702007986 */ /* 0x000fe8000c101924 */
[----:B------:R-:W2:Y:S04]  /*0890*/  LDG.E R14, desc[UR36][R8.64+0x4] ;  /* 0x00000424080e7981 */ /* 0x000ea8000c1e1900 */
[----:B-1----:R-:W2:Y:S04]  /*08a0*/  LDG.E R21, desc[UR36][R12.64+0x4] ;  /* 0x000004240c157981 */ /* 0x002ea8000c1e1900 */
[----:B------:R-:W4:Y:S04]  /*08b0*/  LDG.E R10, desc[UR36][R8.64] ;  /* 0x00000024080a7981 */ /* 0x000f28000c1e1900 */
[----:B------:R-:W4:Y:S04]  /*08c0*/  LDG.E R11, desc[UR36][R12.64] ;  /* 0x000000240c0b7981 */ /* 0x000f28000c1e1900 */
[----:B------:R-:W5:Y:S04]  /*08d0*/  LDG.E R25, desc[UR36][R6.64+0x10] ;  /* 0x0000102406197981 */ /* 0x000f68000c1e1900 */
[----:B------:R0:W5:Y:S04]  /*08e0*/  LDG.E R16, desc[UR36][R8.64+0x8] ;  /* 0x0000082408107981 */ /* 0x000168000c1e1900 */
[----:B---3--:R-:W3:Y:S04]  /*08f0*/  LDG.E R19, desc[UR36][R12.64+0x8] ;  /* 0x000008240c137981 */ /* 0x008ee8000c1e1900 */
[----:B------:R-:W3:Y:S01]  /*0900*/  LDG.E R15, desc[UR36][R6.64+0xc] ;  /* 0x00000c24060f7981 */ /* 0x000ee2000c1e1900 */
[----:B------:R-:W-:Y:S01]  /*0910*/  IMAD.WIDE R4, R17, 0x4, R4 ;  /* 0x0000000411047825 */ /* 0x000fe200078e0204 */
[----:B0-----:R-:W0:Y:S02]  /*0920*/  LDC.64 R8, c[0x0][0x3c0] ;  /* 0x0000f000ff087b82 */ /* 0x001e240000000a00 */
[----:B------:R-:W3:Y:S01]  /*0930*/  LDG.E R18, desc[UR36][R6.64+0x14] ;  /* 0x0000142406127981 */ /* 0x000ee2000c1e1900 */
[----:B--2---:R-:W-:Y:S01]  /*0940*/  FADD R14, R14, -R21 ;  /* 0x800000150e0e7221 */ /* 0x004fe20000000000 */
[----:B----4-:R-:W-:-:S03]  /*0950*/  FADD R10, R10, -R11 ;  /* 0x8000000b0a0a7221 */ /* 0x010fc60000000000 */
[----:B-----5:R-:W-:Y:S01]  /*0960*/  FMUL R25, R14, R25 ;  /* 0x000000190e197220 */ /* 0x020fe20000400000 */
[----:B---3--:R-:W-:-:S03]  /*0970*/  FADD R19, R16, -R19 ;  /* 0x8000001310137221 */ /* 0x008fc60000000000 */
[----:B------:R-:W-:-:S04]  /*0980*/  FFMA R10, R10, R15, R25 ;  /* 0x0000000f0a0a7223 */ /* 0x000fc80000000019 */
[----:B------:R-:W-:-:S05]  /*0990*/  FFMA R19, R19, R18, R10 ;  /* 0x0000001213137223 */ /* 0x000fca000000000a */
[----:B------:R1:W-:Y:S04]  /*09a0*/  ST.E desc[UR36][R4.64], R19 ;  /* 0x0000001304007985 */ /* 0x0003e8000c101924 */
[----:B------:R-:W2:Y:S01]  /*09b0*/  LDG.E R10, desc[UR36][R6.64] ;  /* 0x00000024060a7981 */ /* 0x000ea2000c1e1900 */
[----:B0-----:R-:W-:-:S04]  /*09c0*/  IMAD.WIDE R8, R0, 0x4, R8 ;  /* 0x0000000400087825 */ /* 0x001fc800078e0208 */
[----:B--2---:R-:W-:Y:S02]  /*09d0*/  FMUL R11, R19, R10 ;  /* 0x0000000a130b7220 */ /* 0x004fe40000400000 */
[----:B------:R-:W0:Y:S03]  /*09e0*/  LDC R10, c[0x0][0x388] ;  /* 0x0000e200ff0a7b82 */ /* 0x000e260000000800 */
[----:B------:R2:W-:Y:S04]  /*09f0*/  STG.E desc[UR36][R8.64], R11 ;  /* 0x0000000b08007986 */ /* 0x0005e8000c101924 */
[----:B------:R-:W3:Y:S04]  /*0a00*/  LDG.E R0, desc[UR36][R6.64+0x4] ;  /* 0x0000042406007981 */ /* 0x000ee8000c1e1900 */
[----:B------:R-:W3:Y:S02]  /*0a10*/  LD.E R13, desc[UR36][R4.64] ;  /* 0x00000024040d7980 */ /* 0x000ee4000c101900 */
[----:B---3--:R-:W-:-:S05]  /*0a20*/  FMUL R13, R0, R13 ;  /* 0x0000000d000d7220 */ /* 0x008fca0000400000 */
[----:B------:R3:W-:Y:S04]  /*0a30*/  STG.E desc[UR36][R8.64+0x4], R13 ;  /* 0x0000040d08007986 */ /* 0x0007e8000c101924 */
[----:B------:R-:W4:Y:S04]  /*0a40*/  LDG.E R0, desc[UR36][R6.64+0x8] ;  /* 0x0000082406007981 */ /* 0x000f28000c1e1900 */
[----:B------:R-:W4:Y:S02]  /*0a50*/  LD.E R15, desc[UR36][R4.64] ;  /* 0x00000024040f7980 */ /* 0x000f24000c101900 */
[----:B----4-:R-:W-:-:S05]  /*0a60*/  FMUL R15, R0, R15 ;  /* 0x0000000f000f7220 */ /* 0x010fca0000400000 */
[----:B------:R4:W-:Y:S04]  /*0a70*/  STG.E desc[UR36][R8.64+0x8], R15 ;  /* 0x0000080f08007986 */ /* 0x0009e8000c101924 */
[----:B------:R-:W5:Y:S04]  /*0a80*/  LDG.E R0, desc[UR36][R6.64+0xc] ;  /* 0x00000c2406007981 */ /* 0x000f68000c1e1900 */
[----:B-1----:R-:W5:Y:S02]  /*0a90*/  LD.E R19, desc[UR36][R4.64] ;  /* 0x0000002404137980 */ /* 0x002f64000c101900 */
[----:B-----5:R-:W-:-:S05]  /*0aa0*/  FMUL R19, R0, R19 ;  /* 0x0000001300137220 */ /* 0x020fca0000400000 */
[----:B------:R4:W-:Y:S04]  /*0ab0*/  STG.E desc[UR36][R8.64+0xc], R19 ;  /* 0x00000c1308007986 */ /* 0x0009e8000c101924 */
[----:B------:R-:W5:Y:S04]  /*0ac0*/  LDG.E R0, desc[UR36][R6.64+0x10] ;  /* 0x0000102406007981 */ /* 0x000f68000c1e1900 */
[----:B--2---:R-:W5:Y:S02]  /*0ad0*/  LD.E R11, desc[UR36][R4.64] ;  /* 0x00000024040b7980 */ /* 0x004f64000c101900 */
[----:B-----5:R-:W-:-:S05]  /*0ae0*/  FMUL R11, R0, R11 ;  /* 0x0000000b000b7220 */ /* 0x020fca0000400000 */
[----:B------:R4:W-:Y:S04]  /*0af0*/  STG.E desc[UR36][R8.64+0x10], R11 ;  /* 0x0000100b08007986 */ /* 0x0009e8000c101924 */
[----:B------:R-:W2:Y:S04]  /*0b00*/  LDG.E R0, desc[UR36][R6.64+0x14] ;  /* 0x0000142406007981 */ /* 0x000ea8000c1e1900 */
[----:B---3--:R-:W2:Y:S01]  /*0b10*/  LD.E R13, desc[UR36][R4.64] ;  /* 0x00000024040d7980 */ /* 0x008ea2000c101900 */
[----:B------:R-:W-:Y:S05]  /*0b20*/  WARPSYNC.ALL ;  /* 0x0000000000007948 */ /* 0x000fea0003800000 */
[----:B0-----:R-:W-:Y:S01]  /*0b30*/  ISETP.GE.AND P0, PT, R10, 0x2, PT ;  /* 0x000000020a00780c */ /* 0x001fe20003f06270 */
[----:B--2---:R-:W-:-:S05]  /*0b40*/  FMUL R13, R0, R13 ;  /* 0x0000000d000d7220 */ /* 0x004fca0000400000 */
[----:B------:R4:W-:Y:S01]  /*0b50*/  STG.E desc[UR36][R8.64+0x14], R13 ;  /* 0x0000140d08007986 */ /* 0x0009e2000c101924 */
[----:B------:R-:W-:Y:S06]  /*0b60*/  BAR.SYNC.DEFER_BLOCKING 0x0 ;  /* 0x0000000000007b1d */ /* 0x000fec0000010000 */
[----:B------:R-:W-:Y:S05]  /*0b70*/  @!P0 EXIT ;  /* 0x000000000000894d */ /* 0x000fea0003800000 */
[----:B------:R-:W-:Y:S01]  /*0b80*/  HFMA2 R7, -RZ, RZ, 0, 5.9604644775390625e-08 ;  /* 0x00000001ff077431 */ /* 0x000fe200000001ff */
[----:B------:R-:W0:Y:S06]  /*0b90*/  LDCU UR4, c[0x0][0x388] ;  /* 0x00007100ff0477ac */ /* 0x000e2c0008000800 */
.L_x_31:
[----:B------:R-:W-:Y:S01]  /*0ba0*/  SHF.L.U32 R0, R7, 0x1, RZ ;  /* 0x0000000107007819 */ /* 0x000fe200000006ff */
[----:B------:R-:W-:Y:S03]  /*0bb0*/  BSSY.RECONVERGENT B0, `(.L_x_29) ;  /* 0x0000072000007945 */ /* 0x000fe60003800200 */
[----:B------:R-:W-:-:S04]  /*0bc0*/  IADD3 R4, PT, PT, R0, -0x1, RZ ;  /* 0xffffffff00047810 */ /* 0x000fc80007ffe0ff */
[----:B------:R-:W-:-:S13]  /*0bd0*/  LOP3.LUT P0, RZ, R4, R17, RZ, 0xc0, !PT ;  /* 0x0000001104ff7212 */ /* 0x000fda000780c0ff */
[----:B-1----:R-:W-:Y:S05]  /*0be0*/  @P0 BRA `(.L_x_30) ;  /* 0x0000000400b80947 */ /* 0x002fea0003800000 */
[----:B------:R-:W-:Y:S01]  /*0bf0*/  IMAD.WIDE R4, R7, 0x18, R2 ;  /* 0x0000001807047825 */ /* 0x000fe200078e0202 */
[----:B----4-:R-:W2:Y:S04]  /*0c00*/  LDG.E R11, desc[UR36][R2.64] ;  /* 0x00000024020b7981 */ /* 0x010ea8000c1e1900 */
[----:B------:R-:W2:Y:S04]  /*0c10*/  LDG.E R6, desc[UR36][R4.64] ;  /* 0x0000002404067981 */ /* 0x000ea8000c1e1900 */
[----:B------:R-:W3:Y:S04]  /*0c20*/  LDG.E R13, desc[UR36][R2.64+0x4] ;  /* 0x00000424020d7981 */ /* 0x000ee8000c1e1900 */
[----:B------:R-:W4:Y:S04]  /*0c30*/  LDG.E R15, desc[UR36][R2.64+0x8] ;  /* 0x00000824020f7981 */ /* 0x000f28000c1e1900 */
[----:B------:R-:W5:Y:S01]  /*0c40*/  LDG.E R19, desc[UR36][R2.64+0xc] ;  /* 0x00000c2402137981 */ /* 0x000f62000c1e1900 */
[----:B--2---:R-:W-:-:S05]  /*0c50*/  FADD R11, R6, R11 ;  /* 0x0000000b060b7221 */ /* 0x004fca0000000000 */
[----:B------:R1:W-:Y:S04]  /*0c60*/  STG.E desc[UR36][R2.64], R11 ;  /* 0x0000000b02007986 */ /* 0x0003e8000c101924 */
[----:B------:R-:W3:Y:S04]  /*0c70*/  LDG.E R6, desc[UR36][R4.64+0x4] ;  /* 0x0000042404067981 */ /* 0x000ee8000c1e1900 */
[----:B-1----:R-:W2:Y:S01]  /*0c80*/  LDG.E R11, desc[UR36][R2.64+0x10] ;  /* 0x00001024020b7981 */ /* 0x002ea2000c1e1900 */
[----:B---3--:R-:W-:-:S05]  /*0c90*/  FADD R13, R6, R13 ;  /* 0x0000000d060d7221 */ /* 0x008fca0000000000 */
[----:B------:R1:W-:Y:S04]  /*0ca0*/  STG.E desc[UR36][R2.64+0x4], R13 ;  /* 0x0000040d02007986 */ /* 0x0003e8000c101924 */
[----:B------:R-:W4:Y:S04]  /*0cb0*/  LDG.E R6, desc[UR36][R4.64+0x8] ;  /* 0x0000082404067981 */ /* 0x000f28000c1e1900 */
[----:B-1----:R-:W3:Y:S01]  /*0cc0*/  LDG.E R13, desc[UR36][R2.64+0x14] ;  /* 0x00001424020d7981 */ /* 0x002ee2000c1e1900 */
[----:B----4-:R-:W-:-:S05]  /*0cd0*/  FADD R15, R6, R15 ;  /* 0x0000000f060f7221 */ /* 0x010fca0000000000 */
[----:B------:R1:W-:Y:S04]  /*0ce0*/  STG.E desc[UR36][R2.64+0x8], R15 ;  /* 0x0000080f02007986 */ /* 0x0003e8000c101924 */
[----:B------:R-:W5:Y:S04]  /*0cf0*/  LDG.E R6, desc[UR36][R4.64+0xc] ;  /* 0x00000c2404067981 */ /* 0x000f68000c1e1900 */
[----:B-1----:R-:W4:Y:S01]  /*0d00*/  LDG.E R15, desc[UR36][R2.64+0x18] ;  /* 0x00001824020f7981 */ /* 0x002f22000c1e1900 */
[----:B-----5:R-:W-:-:S05]  /*0d10*/  FADD R19, R6, R19 ;  /* 0x0000001306137221 */ /* 0x020fca0000000000 */
[----:B------:R1:W-:Y:S04]  /*0d20*/  STG.E desc[UR36][R2.64+0xc], R19 ;  /* 0x00000c1302007986 */ /* 0x0003e8000c101924 */
[----:B------:R-:W2:Y:S04]  /*0d30*/  LDG.E R6, desc[UR36][R4.64+0x10] ;  /* 0x0000102404067981 */ /* 0x000ea8000c1e1900 */
[----:B-1----:R-:W5:Y:S01]  /*0d40*/  LDG.E R19, desc[UR36][R2.64+0x1c] ;  /* 0x00001c2402137981 */ /* 0x002f62000c1e1900 */
        /* <DEDUP_REMOVED lines=54> */
[----:B------:R-:W4:Y:S02]  /*10b0*/  LDG.E R6, desc[UR36][R4.64+0x48] ;  /* 0x0000482404067981 */ /* 0x000f24000c1e1900 */
[----:B----4-:R-:W-:-:S05]  /*10c0*/  FADD R15, R6, R15 ;  /* 0x0000000f060f7221 */ /* 0x010fca0000000000 */
[----:B------:R3:W-:Y:S04]  /*10d0*/  STG.E desc[UR36][R2.64+0x48], R15 ;  /* 0x0000480f02007986 */ /* 0x0007e8000c101924 */
[----:B------:R-:W5:Y:S02]  /*10e0*/  LDG.E R6, desc[UR36][R4.64+0x4c] ;  /* 0x00004c2404067981 */ /* 0x000f64000c1e1900 */
[----:B-----5:R-:W-:-:S05]  /*10f0*/  FADD R19, R6, R19 ;  /* 0x0000001306137221 */ /* 0x020fca0000000000 */
[----:B------:R-:W-:Y:S04]  /*1100*/  STG.E desc[UR36][R2.64+0x4c], R19 ;  /* 0x00004c1302007986 */ /* 0x000fe8000c101924 */
[----:B------:R-:W2:Y:S02]  /*1110*/  LDG.E R6, desc[UR36][R4.64+0x50] ;  /* 0x0000502404067981 */ /* 0x000ea4000c1e1900 */
[----:B--2---:R-:W-:Y:S01]  /*1120*/  FADD R11, R6, R11 ;  /* 0x0000000b060b7221 */ /* 0x004fe20000000000 */
[----:B------:R-:W-:-:S04]  /*1130*/  IMAD.WIDE R6, R7, 0x18, R8 ;  /* 0x0000001807067825 */ /* 0x000fc800078e0208 */
[----:B------:R2:W-:Y:S04]  /*1140*/  STG.E desc[UR36][R2.64+0x50], R11 ;  /* 0x0000500b02007986 */ /* 0x0005e8000c101924 */
[----:B-1----:R-:W4:Y:S04]  /*1150*/  LDG.E R13, desc[UR36][R8.64] ;  /* 0x00000024080d7981 */ /* 0x002f28000c1e1900 */
[----:B------:R-:W4:Y:S04]  /*1160*/  LDG.E R10, desc[UR36][R6.64] ;  /* 0x00000024060a7981 */ /* 0x000f28000c1e1900 */
[----:B---3--:R-:W3:Y:S04]  /*1170*/  LDG.E R15, desc[UR36][R8.64+0x4] ;  /* 0x00000424080f7981 */ /* 0x008ee8000c1e1900 */
[----:B------:R-:W5:Y:S04]  /*1180*/  LDG.E R5, desc[UR36][R8.64+0x8] ;  /* 0x0000082408057981 */ /* 0x000f68000c1e1900 */
[----:B--2---:R-:W2:Y:S01]  /*1190*/  LDG.E R11, desc[UR36][R8.64+0xc] ;  /* 0x00000c24080b7981 */ /* 0x004ea2000c1e1900 */
[----:B----4-:R-:W-:-:S05]  /*11a0*/  FADD R13, R10, R13 ;  /* 0x0000000d0a0d7221 */ /* 0x010fca0000000000 */
[----:B------:R1:W-:Y:S04]  /*11b0*/  STG.E desc[UR36][R8.64], R13 ;  /* 0x0000000d08007986 */ /* 0x0003e8000c101924 */
[----:B------:R-:W3:Y:S04]  /*11c0*/  LDG.E R10, desc[UR36][R6.64+0x4] ;  /* 0x00000424060a7981 */ /* 0x000ee8000c1e1900 */
[----:B-1----:R-:W4:Y:S01]  /*11d0*/  LDG.E R13, desc[UR36][R8.64+0x10] ;  /* 0x00001024080d7981 */ /* 0x002f22000c1e1900 */
[----:B---3--:R-:W-:-:S05]  /*11e0*/  FADD R15, R10, R15 ;  /* 0x0000000f0a0f7221 */ /* 0x008fca0000000000 */
[----:B------:R1:W-:Y:S04]  /*11f0*/  STG.E desc[UR36][R8.64+0x4], R15 ;  /* 0x0000040f08007986 */ /* 0x0003e8000c101924 */
[----:B------:R-:W5:Y:S04]  /*1200*/  LDG.E R4, desc[UR36][R6.64+0x8] ;  /* 0x0000082406047981 */ /* 0x000f68000c1e1900 */
[----:B-1----:R-:W3:Y:S01]  /*1210*/  LDG.E R15, desc[UR36][R8.64+0x14] ;  /* 0x00001424080f7981 */ /* 0x002ee2000c1e1900 */
[----:B-----5:R-:W-:-:S05]  /*1220*/  FADD R5, R4, R5 ;  /* 0x0000000504057221 */ /* 0x020fca0000000000 */
[----:B------:R1:W-:Y:S04]  /*1230*/  STG.E desc[UR36][R8.64+0x8], R5 ;  /* 0x0000080508007986 */ /* 0x0003e8000c101924 */
[----:B------:R-:W2:Y:S02]  /*1240*/  LDG.E R4, desc[UR36][R6.64+0xc] ;  /* 0x00000c2406047981 */ /* 0x000ea4000c1e1900 */
[----:B--2---:R-:W-:-:S05]  /*1250*/  FADD R11, R4, R11 ;  /* 0x0000000b040b7221 */ /* 0x004fca0000000000 */
[----:B------:R1:W-:Y:S04]  /*1260*/  STG.E desc[UR36][R8.64+0xc], R11 ;  /* 0x00000c0b08007986 */ /* 0x0003e8000c101924 */
[----:B------:R-:W4:Y:S02]  /*1270*/  LDG.E R4, desc[UR36][R6.64+0x10] ;  /* 0x0000102406047981 */ /* 0x000f24000c1e1900 */
[----:B----4-:R-:W-:-:S05]  /*1280*/  FADD R13, R4, R13 ;  /* 0x0000000d040d7221 */ /* 0x010fca0000000000 */
[----:B------:R1:W-:Y:S04]  /*1290*/  STG.E desc[UR36][R8.64+0x10], R13 ;  /* 0x0000100d08007986 */ /* 0x0003e8000c101924 */
[----:B------:R-:W3:Y:S02]  /*12a0*/  LDG.E R4, desc[UR36][R6.64+0x14] ;  /* 0x0000142406047981 */ /* 0x000ee4000c1e1900 */
[----:B---3--:R-:W-:-:S05]  /*12b0*/  FADD R15, R4, R15 ;  /* 0x0000000f040f7221 */ /* 0x008fca0000000000 */
[----:B------:R1:W-:Y:S02]  /*12c0*/  STG.E desc[UR36][R8.64+0x14], R15 ;  /* 0x0000140f08007986 */ /* 0x0003e4000c101924 */
.L_x_30:
[----:B0-----:R-:W-:Y:S05]  /*12d0*/  BSYNC.RECONVERGENT B0 ;  /* 0x0000000000007941 */ /* 0x001fea0003800200 */
.L_x_29:
[----:B------:R-:W-:Y:S01]  /*12e0*/  BAR.SYNC.DEFER_BLOCKING 0x0 ;  /* 0x0000000000007b1d */ /* 0x000fe20000010000 */
[----:B------:R-:W-:Y:S02]  /*12f0*/  ISETP.GE.AND P0, PT, R0, UR4, PT ;  /* 0x0000000400007c0c */ /* 0x000fe4000bf06270 */
[----:B------:R-:W-:-:S11]  /*1300*/  MOV R7, R0 ;  /* 0x0000000000077202 */ /* 0x000fd60000000f00 */
[----:B------:R-:W-:Y:S05]  /*1310*/  @!P0 BRA `(.L_x_31) ;  /* 0xfffffff800208947 */ /* 0x000fea000383ffff */
[----:B------:R-:W-:Y:S05]  /*1320*/  EXIT ;  /* 0x000000000000794d */ /* 0x000fea0003800000 */
.L_x_32:
        /* <DEDUP_REMOVED lines=13> */
.L_x_186:


//--------------------- .text._Z8MatchingPfS_iPi  --------------------------
	.section	.text._Z8MatchingPfS_iPi,"ax",@progbits
	.align	128
        .global         _Z8MatchingPfS_iPi
        .type           _Z8MatchingPfS_iPi,@function
        .size           _Z8MatchingPfS_iPi,(.L_x_177 - _Z8MatchingPfS_iPi)
        .other          _Z8MatchingPfS_iPi,@"STO_CUDA_ENTRY STV_DEFAULT"
_Z8MatchingPfS_iPi:
.text._Z8MatchingPfS_iPi:
[----:B------:R-:W-:Y:S08]  /*0000*/  LDC R1, c[0x0][0x37c] ;  /* 0x0000df00ff017b82 */ /* 0x000ff00000000800 */
[----:B------:R-:W0:Y:S02]  /*0010*/  LDC R2, c[0x0][0x390] ;  /* 0x0000e400ff027b82 */ /* 0x000e240000000800 */
[----:B0-----:R-:W-:-:S13]  /*0020*/  ISETP.GE.AND P0, PT, R2, 0x1, PT ;  /* 0x000000010200780c */ /* 0x001fda0003f06270 */
[----:B------:R-:W-:Y:S05]  /*0030*/  @!P0 EXIT ;  /* 0x000000000000894d */ /* 0x000fea0003800000 */
[----:B------:R-:W0:Y:S01]  /*0040*/  S2R R3, SR_TID.X ;  /* 0x0000000000037919 */ /* 0x000e220000002100 */
[----:B------:R-:W1:Y:S01]  /*0050*/  LDCU.64 UR4, c[0x0][0x388] ;  /* 0x00007100ff0477ac */ /* 0x000e620008000a00 */
[----:B------:R-:W2:Y:S01]  /*0060*/  LDC.64 R6, c[0x0][0x380] ;  /* 0x0000e000ff067b82 */ /* 0x000ea20000000a00 */
[----:B------:R-:W-:Y:S01]  /*0070*/  IMAD.MOV R2, RZ, RZ, -R2 ;  /* 0x000000ffff027224 */ /* 0x000fe200078e0a02 */
[----:B------:R-:W0:Y:S01]  /*0080*/  S2R R0, SR_CTAID.X ;  /* 0x0000000000007919 */ /* 0x000e220000002500 */
[----:B------:R-:W0:Y:S01]  /*0090*/  LDCU UR6, c[0x0][0x360] ;  /* 0x00006c00ff0677ac */ /* 0x000e220008000800 */
[----:B------:R-:W-:-:S04]  /*00a0*/  IMAD.MOV.U32 R35, RZ, RZ, RZ ;  /* 0x000000ffff237224 */ /* 0x000fc800078e00ff */
[----:B------:R-:W3:Y:S01]  /*00b0*/  LDC.64 R4, c[0x0][0x398] ;  /* 0x0000e600ff047b82 */ /* 0x000ee20000000a00 */
[----:B-1----:R-:W-:-:S04]  /*00c0*/  UIADD3 UR4, UP0, UPT, UR4, 0x4, URZ ;  /* 0x0000000404047890 */ /* 0x002fc8000ff1e0ff */
[----:B------:R-:W-:Y:S02]  /*00d0*/  UIADD3.X UR5, UPT, UPT, URZ, UR5, URZ, UP0, !UPT ;  /* 0x00000005ff057290 */ /* 0x000fe400087fe4ff */
[----:B------:R-:W-:Y:S02]  /*00e0*/  IMAD.U32 R8, RZ, RZ, UR4 ;  /* 0x00000004ff087e24 */ /* 0x000fe4000f8e00ff */
[----:B0-----:R-:W-:Y:S01]  /*00f0*/  IMAD R3, R0, UR6, R3 ;  /* 0x0000000600037c24 */ /* 0x001fe2000f8e0203 */
[----:B------:R-:W0:Y:S03]  /*0100*/  LDCU.64 UR6, c[0x0][0x358] ;  /* 0x00006b00ff0677ac */ /* 0x000e260008000a00 */
[C---:B------:R-:W-:Y:S02]  /*0110*/  IMAD R9, R3.reuse, 0x3, RZ ;  /* 0x0000000303097824 */ /* 0x040fe400078e02ff */
[----:B---3--:R-:W-:-:S04]  /*0120*/  IMAD.WIDE R4, R3, 0x4, R4 ;  /* 0x0000000403047825 */ /* 0x008fc800078e0204 */
[----:B--2---:R-:W-:-:S04]  /*0130*/  IMAD.WIDE R6, R9, 0x4, R6 ;  /* 0x0000000409067825 */ /* 0x004fc800078e0206 */
[----:B------:R-:W-:Y:S02]  /*0140*/  IMAD.MOV.U32 R3, RZ, RZ, 0x47c35000 ;  /* 0x47c35000ff037424 */ /* 0x000fe400078e00ff */
[----:B0-----:R-:W-:-:S07]  /*0150*/  IMAD.U32 R9, RZ, RZ, UR5 ;  /* 0x00000005ff097e24 */ /* 0x001fce000f8e00ff */
.L_x_44:
[----:B------:R-:W2:Y:S04]  /*0160*/  LDG.E R14, desc[UR6][R6.64] ;  /* 0x00000006060e7981 */ /* 0x000ea8000c1e1900 */
[----:B------:R-:W2:Y:S01]  /*0170*/  LDG.E R11, desc[UR6][R8.64+-0x4] ;  /* 0xfffffc06080b7981 */ /* 0x000ea2000c1e1900 */
[----:B------:R-:W-:Y:S01]  /*0180*/  VIADD R2, R2, 0x1 ;  /* 0x0000000102027836 */ /* 0x000fe20000000000 */
[----:B------:R-:W-:Y:S01]  /*0190*/  BSSY.RECONVERGENT B0, `(.L_x_33) ;  /* 0x0000008000007945 */ /* 0x000fe20003800200 */
[----:B------:R-:W-:-:S03]  /*01a0*/  MOV R0, 0x210 ;  /* 0x0000021000007802 */ /* 0x000fc60000000f00 */
[----:B------:R-:W-:Y:S01]  /*01b0*/  ISETP.NE.AND P0, PT, R2, RZ, PT ;  /* 0x000000ff0200720c */ /* 0x000fe20003f05270 */
[----:B--2---:R-:W-:-:S04]  /*01c0*/  FADD R14, R14, -R11 ;  /* 0x8000000b0e0e7221 */ /* 0x004fc80000000000 */
[----:B------:R-:W0:Y:S02]  /*01d0*/  F2F.F64.F32 R12, R14 ;  /* 0x0000000e000c7310 */ /* 0x000e240000201800 */
[----:B0-----:R-:W-:-:S10]  /*01e0*/  DADD R18, -RZ, |R12| ;  /* 0x00000000ff127229 */ /* 0x001fd4000000050c */
[----:B------:R-:W-:-:S07]  /*01f0*/  IMAD.MOV.U32 R37, RZ, RZ, R19 ;  /* 0x000000ffff257224 */ /* 0x000fce00078e0013 */
[----:B------:R-:W-:Y:S05]  /*0200*/  CALL.REL.NOINC `($_Z8MatchingPfS_iPi$__internal_accurate_pow) ;  /* 0x00000008005c7944 */ /* 0x000fea0003c00000 */
[----:B------:R-:W-:Y:S05]  /*0210*/  BSYNC.RECONVERGENT B0 ;  /* 0x0000000000007941 */ /* 0x000fea0003800200 */
.L_x_33:
[----:B------:R-:W2:Y:S04]  /*0220*/  LDG.E R34, desc[UR6][R6.64+0x4] ;  /* 0x0000040606227981 */ /* 0x000ea8000c1e1900 */
[----:B------:R-:W2:Y:S01]  /*0230*/  LDG.E R11, desc[UR6][R8.64] ;  /* 0x00000006080b7981 */ /* 0x000ea2000c1e1900 */
[----:B------:R-:W-:Y:S01]  /*0240*/  DADD R18, R12, 2 ;  /* 0x400000000c127429 */ /* 0x000fe20000000000 */
[C---:B------:R-:W-:Y:S01]  /*0250*/  FSETP.NEU.AND P2, PT, R14.reuse, RZ, PT ;  /* 0x000000ff0e00720b */ /* 0x040fe20003f4d000 */
[----:B------:R-:W-:Y:S01]  /*0260*/  BSSY.RECONVERGENT B0, `(.L_x_34) ;  /* 0x0000011000007945 */ /* 0x000fe20003800200 */
[----:B------:R-:W-:Y:S02]  /*0270*/  FSETP.NEU.AND P1, PT, R14, 1, PT ;  /* 0x3f8000000e00780b */ /* 0x000fe40003f2d000 */
[----:B------:R-:W-:-:S02]  /*0280*/  FSEL R16, R16, RZ, P2 ;  /* 0x000000ff10107208 */ /* 0x000fc40001000000 */
[----:B------:R-:W-:-:S03]  /*0290*/  FSEL R17, R22, RZ, P2 ;  /* 0x000000ff16117208 */ /* 0x000fc60001000000 */
[----:B------:R-:W-:-:S04]  /*02a0*/  LOP3.LUT R18, R19, 0x7ff00000, RZ, 0xc0, !PT ;  /* 0x7ff0000013127812 */ /* 0x000fc800078ec0ff */
[----:B------:R-:W-:Y:S01]  /*02b0*/  ISETP.NE.AND P3, PT, R18, 0x7ff00000, PT ;  /* 0x7ff000001200780c */ /* 0x000fe20003f65270 */
[----:B--2---:R-:W-:-:S04]  /*02c0*/  FADD R34, R34, -R11 ;  /* 0x8000000b22227221 */ /* 0x004fc80000000000 */
[----:B------:R-:W0:Y:S02]  /*02d0*/  F2F.F64.F32 R10, R34 ;  /* 0x00000022000a7310 */ /* 0x000e240000201800 */
[----:B0-----:R-:W-:-:S10]  /*02e0*/  DADD R36, -RZ, |R10| ;  /* 0x00000000ff247229 */ /* 0x001fd4000000050a */
[----:B------:R-:W-:Y:S01]  /*02f0*/  IMAD.MOV.U32 R18, RZ, RZ, R36 ;  /* 0x000000ffff127224 */ /* 0x000fe200078e0024 */
[----:B------:R-:W-:Y:S06]  /*0300*/  @P3 BRA `(.L_x_35) ;  /* 0x0000000000183947 */ /* 0x000fec0003800000 */
[----:B------:R-:W-:-:S13]  /*0310*/  FSETP.NAN.AND P2, PT, R14, R14, PT ;  /* 0x0000000e0e00720b */ /* 0x000fda0003f48000 */
[----:B------:R-:W-:Y:S01]  /*0320*/  @P2 DADD R16, R12, 2 ;  /* 0x400000000c102429 */ /* 0x000fe20000000000 */
[----:B------:R-:W-:Y:S10]  /*0330*/  @P2 BRA `(.L_x_35) ;  /* 0x00000000000c2947 */ /* 0x000ff40003800000 */
[----:B------:R-:W-:-:S14]  /*0340*/  DSETP.NEU.AND P2, PT, |R12|, +INF , PT ;  /* 0x7ff000000c00742a */ /* 0x000fdc0003f4d200 */
[----:B------:R-:W-:Y:S01]  /*0350*/  @!P2 IMAD.MOV.U32 R16, RZ, RZ, 0x0 ;  /* 0x00000000ff10a424 */ /* 0x000fe200078e00ff */
[----:B------:R-:W-:-:S07]  /*0360*/  @!P2 MOV R17, 0x7ff00000 ;  /* 0x7ff000000011a802 */ /* 0x000fce0000000f00 */
.L_x_35:
[----:B------:R-:W-:Y:S05]  /*0370*/  BSYNC.RECONVERGENT B0 ;  /* 0x0000000000007941 */ /* 0x000fea0003800200 */
.L_x_34:
[----:B------:R-:W-:Y:S01]  /*0380*/  BSSY.RECONVERGENT B0, `(.L_x_36) ;  /* 0x0000005000007945 */ /* 0x000fe20003800200 */
[----:B------:R-:W-:Y:S02]  /*0390*/  FSEL R12, R16, RZ, P1 ;  /* 0x000000ff100c7208 */ /* 0x000fe40000800000 */
[----:B------:R-:W-:Y:S02]  /*03a0*/  FSEL R13, R17, 1.875, P1 ;  /* 0x3ff00000110d7808 */ /* 0x000fe40000800000 */
[----:B------:R-:W-:-:S07]  /*03b0*/  MOV R0, 0x3d0 ;  /* 0x000003d000007802 */ /* 0x000fce0000000f00 */
[----:B------:R-:W-:Y:S05]  /*03c0*/  CALL.REL.NOINC `($_Z8MatchingPfS_iPi$__internal_accurate_pow) ;  /* 0x0000000400ec7944 */ /* 0x000fea0003c00000 */
[----:B------:R-:W-:Y:S05]  /*03d0*/  BSYNC.RECONVERGENT B0 ;  /* 0x0000000000007941 */ /* 0x000fea0003800200 */
.L_x_36:
        /* <DEDUP_REMOVED lines=12> */
[----:B0-----:R-:W-:-:S06]  /*04a0*/  DADD R18, -RZ, |R14| ;  /* 0x00000000ff127229 */ /* 0x001fcc000000050e */
[----:B------:R-:W-:Y:S05]  /*04b0*/  @P3 BRA `(.L_x_38) ;  /* 0x0000000000183947 */ /* 0x000fea0003800000 */
[----:B------:R-:W-:-:S13]  /*04c0*/  FSETP.NAN.AND P2, PT, R34, R34, PT ;  /* 0x000000222200720b */ /* 0x000fda0003f48000 */
[----:B------:R-:W-:Y:S01]  /*04d0*/  @P2 DADD R16, R10, 2 ;  /* 0x400000000a102429 */ /* 0x000fe20000000000 */
[----:B------:R-:W-:Y:S10]  /*04e0*/  @P2 BRA `(.L_x_38) ;  /* 0x00000000000c2947 */ /* 0x000ff40003800000 */
[----:B------:R-:W-:-:S14]  /*04f0*/  DSETP.NEU.AND P2, PT, |R10|, +INF , PT ;  /* 0x7ff000000a00742a */ /* 0x000fdc0003f4d200 */
[----:B------:R-:W-:Y:S02]  /*0500*/  @!P2 IMAD.MOV.U32 R16, RZ, RZ, 0x0 ;  /* 0x00000000ff10a424 */ /* 0x000fe400078e00ff */
[----:B------:R-:W-:-:S07]  /*0510*/  @!P2 IMAD.MOV.U32 R17, RZ, RZ, 0x7ff00000 ;  /* 0x7ff00000ff11a424 */ /* 0x000fce00078e00ff */
.L_x_38:
[----:B------:R-:W-:Y:S05]  /*0520*/  BSYNC.RECONVERGENT B0 ;  /* 0x0000000000007941 */ /* 0x000fea0003800200 */
.L_x_37:
[----:B------:R-:W-:Y:S01]  /*0530*/  FSEL R10, R16, RZ, P1 ;  /* 0x000000ff100a7208 */ /* 0x000fe20000800000 */
[----:B------:R-:W-:Y:S01]  /*0540*/  BSSY.RECONVERGENT B0, `(.L_x_39) ;  /* 0x0000006000007945 */ /* 0x000fe20003800200 */
[----:B------:R-:W-:Y:S01]  /*0550*/  FSEL R11, R17, 1.875, P1 ;  /* 0x3ff00000110b7808 */ /* 0x000fe20000800000 */
[----:B------:R-:W-:Y:S01]  /*0560*/  IMAD.MOV.U32 R37, RZ, RZ, R19 ;  /* 0x000000ffff257224 */ /* 0x000fe200078e0013 */
[----:B------:R-:W-:-:S04]  /*0570*/  MOV R0, 0x5a0 ;  /* 0x000005a000007802 */ /* 0x000fc80000000f00 */
[----:B------:R-:W-:-:S11]  /*0580*/  DADD R12, R12, R10 ;  /* 0x000000000c0c7229 */ /* 0x000fd6000000000a */
[----:B------:R-:W-:Y:S05]  /*0590*/  CALL.REL.NOINC `($_Z8MatchingPfS_iPi$__internal_accurate_pow) ;  /* 0x0000000400787944 */ /* 0x000fea0003c00000 */
[----:B------:R-:W-:Y:S05]  /*05a0*/  BSYNC.RECONVERGENT B0 ;  /* 0x0000000000007941 */ /* 0x000fea0003800200 */
.L_x_39:
[----:B------:R-:W-:Y:S01]  /*05b0*/  DADD R10, R14, 2 ;  /* 0x400000000e0a7429 */ /* 0x000fe20000000000 */
[C---:B------:R-:W-:Y:S01]  /*05c0*/  FSETP.NEU.AND P2, PT, R36.reuse, RZ, PT ;  /* 0x000000ff2400720b */ /* 0x040fe20003f4d000 */
[----:B------:R-:W-:Y:S01]  /*05d0*/  BSSY.RECONVERGENT B0, `(.L_x_40) ;  /* 0x000000d000007945 */ /* 0x000fe20003800200 */
[----:B------:R-:W-:Y:S02]  /*05e0*/  FSETP.NEU.AND P1, PT, R36, 1, PT ;  /* 0x3f8000002400780b */ /* 0x000fe40003f2d000 */
[----:B------:R-:W-:Y:S02]  /*05f0*/  FSEL R16, R16, RZ, P2 ;  /* 0x000000ff10107208 */ /* 0x000fe40001000000 */
[----:B------:R-:W-:-:S03]  /*0600*/  FSEL R17, R22, RZ, P2 ;  /* 0x000000ff16117208 */ /* 0x000fc60001000000 */
[----:B------:R-:W-:-:S04]  /*0610*/  LOP3.LUT R10, R11, 0x7ff00000, RZ, 0xc0, !PT ;  /* 0x7ff000000b0a7812 */ /* 0x000fc800078ec0ff */
[----:B------:R-:W-:-:S13]  /*0620*/  ISETP.NE.AND P3, PT, R10, 0x7ff00000, PT ;  /* 0x7ff000000a00780c */ /* 0x000fda0003f65270 */
[----:B------:R-:W-:Y:S05]  /*0630*/  @P3 BRA `(.L_x_41) ;  /* 0x0000000000183947 */ /* 0x000fea0003800000 */
[----:B------:R-:W-:-:S13]  /*0640*/  FSETP.NAN.AND P2, PT, R36, R36, PT ;  /* 0x000000242400720b */ /* 0x000fda0003f48000 */
[----:B------:R-:W-:Y:S01]  /*0650*/  @P2 DADD R16, R14, 2 ;  /* 0x400000000e102429 */ /* 0x000fe20000000000 */
[----:B------:R-:W-:Y:S10]  /*0660*/  @P2 BRA `(.L_x_41) ;  /* 0x00000000000c2947 */ /* 0x000ff40003800000 */
[----:B------:R-:W-:-:S14]  /*0670*/  DSETP.NEU.AND P2, PT, |R14|, +INF , PT ;  /* 0x7ff000000e00742a */ /* 0x000fdc0003f4d200 */
[----:B------:R-:W-:Y:S02]  /*0680*/  @!P2 IMAD.MOV.U32 R16, RZ, RZ, 0x0 ;  /* 0x00000000ff10a424 */ /* 0x000fe400078e00ff */
[----:B------:R-:W-:-:S07]  /*0690*/  @!P2 IMAD.MOV.U32 R17, RZ, RZ, 0x7ff00000 ;  /* 0x7ff00000ff11a424 */ /* 0x000fce00078e00ff */
.L_x_41:
[----:B------:R-:W-:Y:S05]  /*06a0*/  BSYNC.RECONVERGENT B0 ;  /* 0x0000000000007941 */ /* 0x000fea0003800200 */
.L_x_40:
[----:B------:R-:W-:Y:S01]  /*06b0*/  FSEL R10, R16, RZ, P1 ;  /* 0x000000ff100a7208 */ /* 0x000fe20000800000 */
[----:B------:R-:W-:Y:S01]  /*06c0*/  IMAD.MOV.U32 R16, RZ, RZ, 0x0 ;  /* 0x00000000ff107424 */ /* 0x000fe200078e00ff */
[----:B------:R-:W-:Y:S01]  /*06d0*/  FSEL R11, R17, 1.875, P1 ;  /* 0x3ff00000110b7808 */ /* 0x000fe20000800000 */
[----:B------:R-:W-:Y:S01]  /*06e0*/  BSSY.RECONVERGENT B0, `(.L_x_42) ;  /* 0x0000013000007945 */ /* 0x000fe20003800200 */
[----:B------:R-:W-:-:S04]  /*06f0*/  MOV R17, 0x3fd80000 ;  /* 0x3fd8000000117802 */ /* 0x000fc80000000f00 */
[----:B------:R-:W-:-:S06]  /*0700*/  DADD R12, R12, R10 ;  /* 0x000000000c0c7229 */ /* 0x000fcc000000000a */
[----:B------:R-:W0:Y:S04]  /*0710*/  MUFU.RSQ64H R11, R13 ;  /* 0x0000000d000b7308 */ /* 0x000e280000001c00 */
[----:B------:R-:W-:-:S05]  /*0720*/  VIADD R10, R13, 0xfcb00000 ;  /* 0xfcb000000d0a7836 */ /* 0x000fca0000000000 */
[----:B------:R-:W-:Y:S01]  /*0730*/  ISETP.GE.U32.AND P1, PT, R10, 0x7ca00000, PT ;  /* 0x7ca000000a00780c */ /* 0x000fe20003f26070 */
[----:B0-----:R-:W-:-:S08]  /*0740*/  DMUL R14, R10, R10 ;  /* 0x0000000a0a0e7228 */ /* 0x001fd00000000000 */
[----:B------:R-:W-:-:S08]  /*0750*/  DFMA R14, R12, -R14, 1 ;  /* 0x3ff000000c0e742b */ /* 0x000fd0000000080e */
[----:B------:R-:W-:Y:S02]  /*0760*/  DFMA R16, R14, R16, 0.5 ;  /* 0x3fe000000e10742b */ /* 0x000fe40000000010 */
[----:B------:R-:W-:-:S08]  /*0770*/  DMUL R14, R10, R14 ;  /* 0x0000000e0a0e7228 */ /* 0x000fd00000000000 */
[----:B------:R-:W-:-:S08]  /*0780*/  DFMA R18, R16, R14, R10 ;  /* 0x0000000e1012722b */ /* 0x000fd0000000000a */
[----:B------:R-:W-:Y:S02]  /*0790*/  DMUL R20, R12, R18 ;  /* 0x000000120c147228 */ /* 0x000fe40000000000 */
[----:B------:R-:W-:Y:S02]  /*07a0*/  VIADD R17, R19, 0xfff00000 ;  /* 0xfff0000013117836 */ /* 0x000fe40000000000 */
[----:B------:R-:W-:-:S04]  /*07b0*/  IMAD.MOV.U32 R16, RZ, RZ, R18 ;  /* 0x000000ffff107224 */ /* 0x000fc800078e0012 */
[----:B------:R-:W-:-:S08]  /*07c0*/  DFMA R22, R20, -R20, R12 ;  /* 0x800000141416722b */ /* 0x000fd0000000000c */
[----:B------:R-:W-:Y:S01]  /*07d0*/  DFMA R14, R22, R16, R20 ;  /* 0x00000010160e722b */ /* 0x000fe20000000014 */
[----:B------:R-:W-:Y:S10]  /*07e0*/  @!P1 BRA `(.L_x_43) ;  /* 0x0000000000089947 */ /* 0x000ff40003800000 */
[----:B------:R-:W-:-:S07]  /*07f0*/  MOV R0, 0x810 ;  /* 0x0000081000007802 */ /* 0x000fce0000000f00 */
[----:B------:R-:W-:Y:S05]  /*0800*/  CALL.REL.NOINC `($__internal_2_$__cuda_sm20_dsqrt_rn_f64_mediumpath_v1) ;  /* 0x0000000000287944 */ /* 0x000fea0003c00000 */
.L_x_43:
[----:B------:R-:W-:Y:S05]  /*0810*/  BSYNC.RECONVERGENT B0 ;  /* 0x0000000000007941 */ /* 0x000fea0003800200 */
.L_x_42:
[----:B------:R-:W0:Y:S01]  /*0820*/  F2F.F32.F64 R14, R14 ;  /* 0x0000000e000e7310 */ /* 0x000e220000301000 */
[----:B------:R-:W-:-:S05]  /*0830*/  IADD3 R8, P2, PT, R8, 0xc, RZ ;  /* 0x0000000c08087810 */ /* 0x000fca0007f5e0ff */
[----:B------:R-:W-:Y:S01]  /*0840*/  IMAD.X R9, RZ, RZ, R9, P2 ;  /* 0x000000ffff097224 */ /* 0x000fe200010e0609 */
[----:B0-----:R-:W-:-:S13]  /*0850*/  FSETP.GT.AND P1, PT, R3, R14, PT ;  /* 0x0000000e0300720b */ /* 0x001fda0003f24000 */
[----:B------:R0:W-:Y:S01]  /*0860*/  @P1 STG.E desc[UR6][R4.64], R35 ;  /* 0x0000002304001986 */ /* 0x0001e2000c101906 */
[----:B------:R-:W-:Y:S02]  /*0870*/  @P1 IMAD.MOV.U32 R3, RZ, RZ, R14 ;  /* 0x000000ffff031224 */ /* 0x000fe400078e000e */
[----:B0-----:R-:W-:Y:S01]  /*0880*/  VIADD R35, R35, 0x1 ;  /* 0x0000000123237836 */ /* 0x001fe20000000000 */
[----:B------:R-:W-:Y:S06]  /*0890*/  @P0 BRA `(.L_x_44) ;  /* 0xfffffff800300947 */ /* 0x000fec000383ffff */
[----:B------:R-:W-:Y:S05]  /*08a0*/  EXIT ;  /* 0x000000000000794d */ /* 0x000fea0003800000 */
        .weak           $__internal_2_$__cuda_sm20_dsqrt_rn_f64_mediumpath_v1
        .type           $__internal_2_$__cuda_sm20_dsqrt_rn_f64_mediumpath_v1,@function
        .size           $__internal_2_$__cuda_sm20_dsqrt_rn_f64_mediumpath_v1,($_Z8MatchingPfS_iPi$__internal_accurate_pow - $__internal_2_$__cuda_sm20_dsqrt_rn_f64_mediumpath_v1)
$__internal_2_$__cuda_sm20_dsqrt_rn_f64_mediumpath_v1:
[----:B------:R-:W-:Y:S01]  /*08b0*/  ISETP.GE.U32.AND P1, PT, R10, -0x3400000, PT ;  /* 0xfcc000000a00780c */ /* 0x000fe20003f26070 */
[----:B------:R-:W-:Y:S01]  /*08c0*/  BSSY.RECONVERGENT B1, `(.L_x_45) ;  /* 0x0000026000017945 */ /* 0x000fe20003800200 */
[----:B------:R-:W-:Y:S01]  /*08d0*/  IMAD.MOV.U32 R16, RZ, RZ, R18 ;  /* 0x000000ffff107224 */ /* 0x000fe200078e0012 */
[----:B------:R-:W-:Y:S01]  /*08e0*/  MOV R11, R23 ;  /* 0x00000017000b7202 */ /* 0x000fe20000000f00 */
[----:B------:R-:W-:-:S09]  /*08f0*/  IMAD.MOV.U32 R10, RZ, RZ, R22 ;  /* 0x000000ffff0a7224 */ /* 0x000fd200078e0016 */
[----:B------:R-:W-:Y:S05]  /*0900*/  @!P1 BRA `(.L_x_46) ;  /* 0x0000000000209947 */ /* 0x000fea0003800000 */
[----:B------:R-:W-:-:S10]  /*0910*/  DFMA.RM R10, R10, R16, R20 ;  /* 0x000000100a0a722b */ /* 0x000fd40000004014 */
[----:B------:R-:W-:-:S05]  /*0920*/  IADD3 R14, P1, PT, R10, 0x1, RZ ;  /* 0x000000010a0e7810 */ /* 0x000fca0007f3e0ff */
[----:B------:R-:W-:-:S06]  /*0930*/  IMAD.X R15, RZ, RZ, R11, P1 ;  /* 0x000000ffff0f7224 */ /* 0x000fcc00008e060b */
[----:B------:R-:W-:-:S08]  /*0940*/  DFMA.RP R12, -R10, R14, R12 ;  /* 0x0000000e0a0c722b */ /* 0x000fd0000000810c */
[----:B------:R-:W-:-:S06]  /*0950*/  DSETP.GT.AND P1, PT, R12, RZ, PT ;  /* 0x000000ff0c00722a */ /* 0x000fcc0003f24000 */
[----:B------:R-:W-:Y:S02]  /*0960*/  FSEL R10, R14, R10, P1 ;  /* 0x0000000a0e0a7208 */ /* 0x000fe40000800000 */
[----:B------:R-:W-:Y:S01]  /*0970*/  FSEL R11, R15, R11, P1 ;  /* 0x0000000b0f0b7208 */ /* 0x000fe20000800000 */
[----:B------:R-:W-:Y:S06]  /*0980*/  BRA `(.L_x_47) ;  /* 0x0000000000647947 */ /* 0x000fec0003800000 */
.L_x_46:
[----:B------:R-:W-:-:S14]  /*0990*/  DSETP.NE.AND P1, PT, R12, RZ, PT ;  /* 0x000000ff0c00722a */ /* 0x000fdc0003f25000 */
[----:B------:R-:W-:Y:S05]  /*09a0*/  @!P1 BRA `(.L_x_48) ;  /* 0x0000000000589947 */ /* 0x000fea0003800000 */
[----:B------:R-:W-:-:S13]  /*09b0*/  ISETP.GE.AND P1, PT, R13, RZ, PT ;  /* 0x000000ff0d00720c */ /* 0x000fda0003f26270 */
[----:B------:R-:W-:Y:S02]  /*09c0*/  @!P1 IMAD.MOV.U32 R10, RZ, RZ, 0x0 ;  /* 0x00000000ff0a9424 */ /* 0x000fe400078e00ff */
[----:B------:R-:W-:Y:S01]  /*09d0*/  @!P1 IMAD.MOV.U32 R11, RZ, RZ, -0x80000 ;  /* 0xfff80000ff0b9424 */ /* 0x000fe200078e00ff */
[----:B------:R-:W-:Y:S06]  /*09e0*/  @!P1 BRA `(.L_x_47) ;  /* 0x00000000004c9947 */ /* 0x000fec0003800000 */
[----:B------:R-:W-:-:S13]  /*09f0*/  ISETP.GT.AND P1, PT, R13, 0x7fefffff, PT ;  /* 0x7fefffff0d00780c */ /* 0x000fda0003f24270 */
[----:B------:R-:W-:Y:S05]  /*0a00*/  @P1 BRA `(.L_x_48) ;  /* 0x0000000000401947 */ /* 0x000fea0003800000 */
[----:B------:R-:W-:Y:S01]  /*0a10*/  DMUL R10, R12, 8.11296384146066816958e+31 ;  /* 0x469000000c0a7828 */ /* 0x000fe20000000000 */
[----:B------:R-:W-:Y:S02]  /*0a20*/  IMAD.MOV.U32 R16, RZ, RZ, 0x0 ;  /* 0x00000000ff107424 */ /* 0x000fe400078e00ff */
[----:B------:R-:W-:Y:S02]  /*0a30*/  IMAD.MOV.U32 R12, RZ, RZ, RZ ;  /* 0x000000ffff0c7224 */ /* 0x000fe400078e00ff */
[----:B------:R-:W-:Y:S01]  /*0a40*/  IMAD.MOV.U32 R17, RZ, RZ, 0x3fd80000 ;  /* 0x3fd80000ff117424 */ /* 0x000fe200078e00ff */
[----:B------:R-:W0:Y:S03]  /*0a50*/  MUFU.RSQ64H R13, R11 ;  /* 0x0000000b000d7308 */ /* 0x000e260000001c00 */
[----:B0-----:R-:W-:-:S08]  /*0a60*/  DMUL R14, R12, R12 ;  /* 0x0000000c0c0e7228 */ /* 0x001fd00000000000 */
[----:B------:R-:W-:-:S08]  /*0a70*/  DFMA R14, R10, -R14, 1 ;  /* 0x3ff000000a0e742b */ /* 0x000fd0000000080e */
[----:B------:R-:W-:Y:S02]  /*0a80*/  DFMA R16, R14, R16, 0.5 ;  /* 0x3fe000000e10742b */ /* 0x000fe40000000010 */
[----:B------:R-:W-:-:S08]  /*0a90*/  DMUL R14, R12, R14 ;  /* 0x0000000e0c0e7228 */ /* 0x000fd00000000000 */
[----:B------:R-:W-:-:S08]  /*0aa0*/  DFMA R14, R16, R14, R12 ;  /* 0x0000000e100e722b */ /* 0x000fd0000000000c */
[----:B------:R-:W-:Y:S02]  /*0ab0*/  DMUL R12, R10, R14 ;  /* 0x0000000e0a0c7228 */ /* 0x000fe40000000000 */
[----:B------:R-:W-:-:S06]  /*0ac0*/  VIADD R15, R15, 0xfff00000 ;  /* 0xfff000000f0f7836 */ /* 0x000fcc0000000000 */
[----:B------:R-:W-:-:S08]  /*0ad0*/  DFMA R16, R12, -R12, R10 ;  /* 0x8000000c0c10722b */ /* 0x000fd0000000000a */
[----:B------:R-:W-:-:S10]  /*0ae0*/  DFMA R10, R14, R16, R12 ;  /* 0x000000100e0a722b */ /* 0x000fd4000000000c */
[----:B------:R-:W-:Y:S01]  /*0af0*/  IADD3 R11, PT, PT, R11, -0x3500000, RZ ;  /* 0xfcb000000b0b7810 */ /* 0x000fe20007ffe0ff */
[----:B------:R-:W-:Y:S06]  /*0b00*/  BRA `(.L_x_47) ;  /* 0x0000000000047947 */ /* 0x000fec0003800000 */
.L_x_48:
[----:B------:R-:W-:-:S11]  /*0b10*/  DADD R10, R12, R12 ;  /* 0x000000000c0a7229 */ /* 0x000fd6000000000c */
.L_x_47:
[----:B------:R-:W-:Y:S05]  /*0b20*/  BSYNC.RECONVERGENT B1 ;  /* 0x0000000000017941 */ /* 0x000fea0003800200 */
.L_x_45:
[----:B------:R-:W-:Y:S02]  /*0b30*/  IMAD.MOV.U32 R14, RZ, RZ, R10 ;  /* 0x000000ffff0e7224 */ /* 0x000fe400078e000a */
[----:B------:R-:W-:Y:S02]  /*0b40*/  IMAD.MOV.U32 R15, RZ, RZ, R11 ;  /* 0x000000ffff0f7224 */ /* 0x000fe400078e000b */
[----:B------:R-:W-:Y:S02]  /*0b50*/  IMAD.MOV.U32 R10, RZ, RZ, R0 ;  /* 0x000000ffff0a7224 */ /* 0x000fe400078e0000 */
[----:B------:R-:W-:-:S04]  /*0b60*/  IMAD.MOV.U32 R11, RZ, RZ, 0x0 ;  /* 0x00000000ff0b7424 */ /* 0x000fc800078e00ff */
[----:B------:R-:W-:Y:S05]  /*0b70*/  RET.REL.NODEC R10 `(_Z8MatchingPfS_iPi) ;  /* 0xfffffff40a207950 */ /* 0x000fea0003c3ffff */
        .type           $_Z8MatchingPfS_iPi$__internal_accurate_pow,@function
        .size           $_Z8MatchingPfS_iPi$__internal_accurate_pow,(.L_x_177 - $_Z8MatchingPfS_iPi$__internal_accurate_pow)
$_Z8MatchingPfS_iPi$__internal_accurate_pow:
[----:B------:R-:W-:Y:S01]  /*0b80*/  ISETP.GT.U32.AND P1, PT, R37, 0xfffff, PT ;  /* 0x000fffff2500780c */ /* 0x000fe20003f24070 */
[--C-:B------:R-:W-:Y:S01]  /*0b90*/  IMAD.MOV.U32 R19, RZ, RZ, R37.reuse ;  /* 0x000000ffff137224 */ /* 0x100fe200078e0025 */
[----:B------:R-:W-:Y:S01]  /*0ba0*/  UMOV UR4, 0x7d2cafe2 ;  /* 0x7d2cafe200047882 */ /* 0x000fe20000000000 */
[----:B------:R-:W-:Y:S01]  /*0bb0*/  IMAD.MOV.U32 R22, RZ, RZ, 0x41ad3b5a ;  /* 0x41ad3b5aff167424 */ /* 0x000fe200078e00ff */
[----:B------:R-:W-:Y:S01]  /*0bc0*/  UMOV UR5, 0x3eb0f5ff ;  /* 0x3eb0f5ff00057882 */ /* 0x000fe20000000000 */
[----:B------:R-:W-:Y:S01]  /*0bd0*/  IMAD.MOV.U32 R23, RZ, RZ, 0x3ed0f5d2 ;  /* 0x3ed0f5d2ff177424 */ /* 0x000fe200078e00ff */
[----:B------:R-:W-:Y:S01]  /*0be0*/  SHF.R.U32.HI R37, RZ, 0x14, R37 ;  /* 0x00000014ff257819 */ /* 0x000fe20000011625 */
[----:B------:R-:W-:Y:S01]  /*0bf0*/  UMOV UR8, 0x3b39803f ;  /* 0x3b39803f00087882 */ /* 0x000fe20000000000 */
[----:B------:R-:W-:-:S05]  /*0c00*/  UMOV UR9, 0x3c7abc9e ;  /* 0x3c7abc9e00097882 */ /* 0x000fca0000000000 */
[----:B------:R-:W-:-:S10]  /*0c10*/  @!P1 DMUL R16, R18, 1.80143985094819840000e+16 ;  /* 0x4350000012109828 */ /* 0x000fd40000000000 */
[----:B------:R-:W-:Y:S01]  /*0c20*/  @!P1 IMAD.MOV.U32 R19, RZ, RZ, R17 ;  /* 0x000000ffff139224 */ /* 0x000fe200078e0011 */
[----:B------:R-:W-:Y:S01]  /*0c30*/  @!P1 LEA.HI R37, R17, 0xffffffca, RZ, 0xc ;  /* 0xffffffca11259811 */ /* 0x000fe200078f60ff */
[----:B------:R-:W-:Y:S02]  /*0c40*/  @!P1 IMAD.MOV.U32 R18, RZ, RZ, R16 ;  /* 0x000000ffff129224 */ /* 0x000fe400078e0010 */
[----:B------:R-:W-:Y:S01]  /*0c50*/  IMAD.MOV.U32 R17, RZ, RZ, 0x43300000 ;  /* 0x43300000ff117424 */ /* 0x000fe200078e00ff */
[----:B------:R-:W-:Y:S02]  /*0c60*/  LOP3.LUT R19, R19, 0x800fffff, RZ, 0xc0, !PT ;  /* 0x800fffff13137812 */ /* 0x000fe400078ec0ff */
[----:B------:R-:W-:Y:S01]  /*0c70*/  MOV R20, R18 ;  /* 0x0000001200147202 */ /* 0x000fe20000000f00 */
[----:B------:R-:W-:Y:S01]  /*0c80*/  IMAD.MOV.U32 R18, RZ, RZ, RZ ;  /* 0x000000ffff127224 */ /* 0x000fe200078e00ff */
[----:B------:R-:W-:Y:S02]  /*0c90*/  LOP3.LUT R21, R19, 0x3ff00000, RZ, 0xfc, !PT ;  /* 0x3ff0000013157812 */ /* 0x000fe400078efcff */
[----:B------:R-:W-:-:S02]  /*0ca0*/  IADD3 R16, PT, PT, R37, -0x3ff, RZ ;  /* 0xfffffc0125107810 */ /* 0x000fc40007ffe0ff */
[----:B------:R-:W-:-:S13]  /*0cb0*/  ISETP.GE.U32.AND P2, PT, R21, 0x3ff6a09f, PT ;  /* 0x3ff6a09f1500780c */ /* 0x000fda0003f46070 */
[----:B------:R-:W-:Y:S02]  /*0cc0*/  @P2 VIADD R19, R21, 0xfff00000 ;  /* 0xfff0000015132836 */ /* 0x000fe40000000000 */
[----:B------:R-:W-:Y:S02]  /*0cd0*/  @P2 VIADD R16, R37, 0xfffffc02 ;  /* 0xfffffc0225102836 */ /* 0x000fe40000000000 */
[----:B------:R-:W-:-:S03]  /*0ce0*/  @P2 IMAD.MOV.U32 R21, RZ, RZ, R19 ;  /* 0x000000ffff152224 */ /* 0x000fc600078e0013 */
[----:B------:R-:W-:-:S03]  /*0cf0*/  LOP3.LUT R16, R16, 0x80000000, RZ, 0x3c, !PT ;  /* 0x8000000010107812 */ /* 0x000fc600078e3cff */
        /* <DEDUP_REMOVED lines=27> */
[----:B------:R-:W-:Y:S02]  /*0eb0*/  DMUL R22, R24, R22 ;  /* 0x0000001618167228 */ /* 0x000fe40000000000 */
[----:B------:R-:W-:-:S03]  /*0ec0*/  DMUL R24, R18, R18 ;  /* 0x0000001212187228 */ /* 0x000fc60000000000 */
[----:B------:R-:W-:Y:S01]  /*0ed0*/  DFMA R28, R30, R28, UR4 ;  /* 0x000000041e1c7e2b */ /* 0x000fe2000800001c */
[----:B------:R-:W-:Y:S01]  /*0ee0*/  UMOV UR4, 0x55555555 ;  /* 0x5555555500047882 */ /* 0x000fe20000000000 */
[----:B------:R-:W-:-:S03]  /*0ef0*/  UMOV UR5, 0x3fb55555 ;  /* 0x3fb5555500057882 */ /* 0x000fc60000000000 */
[----:B------:R-:W-:-:S03]  /*0f00*/  DMUL R32, R18, R24 ;  /* 0x0000001812207228 */ /* 0x000fc60000000000 */
[----:B------:R-:W-:-:S08]  /*0f10*/  DFMA R20, R30, R28, UR4 ;  /* 0x000000041e147e2b */ /* 0x000fd0000800001c */
[----:B------:R-:W-:Y:S01]  /*0f20*/  DADD R26, -R20, UR4 ;  /* 0x00000004141a7e29 */ /* 0x000fe20008000100 */
[----:B------:R-:W-:Y:S01]  /*0f30*/  UMOV UR4, 0xb9e7b0 ;  /* 0x00b9e7b000047882 */ /* 0x000fe20000000000 */
[----:B------:R-:W-:-:S06]  /*0f40*/  UMOV UR5, 0x3c46a4cb ;  /* 0x3c46a4cb00057882 */ /* 0x000fcc0000000000 */
[----:B------:R-:W-:Y:S02]  /*0f50*/  DFMA R26, R30, R28, R26 ;  /* 0x0000001c1e1a722b */ /* 0x000fe4000000001a */
[----:B------:R-:W-:Y:S01]  /*0f60*/  DFMA R28, R18, R18, -R24 ;  /* 0x00000012121c722b */ /* 0x000fe20000000818 */
[----:B------:R-:W-:Y:S02]  /*0f70*/  VIADD R31, R23, 0x100000 ;  /* 0x00100000171f7836 */ /* 0x000fe40000000000 */
[----:B------:R-:W-:-:S06]  /*0f80*/  IMAD.MOV.U32 R30, RZ, RZ, R22 ;  /* 0x000000ffff1e7224 */ /* 0x000fcc00078e0016 */
[----:B------:R-:W-:Y:S02]  /*0f90*/  DFMA R28, R18, R30, R28 ;  /* 0x0000001e121c722b */ /* 0x000fe4000000001c */
[----:B------:R-:W-:Y:S01]  /*0fa0*/  DADD R30, R26, -UR4 ;  /* 0x800000041a1e7e29 */ /* 0x000fe20008000000 */
[----:B------:R-:W-:Y:S01]  /*0fb0*/  UMOV UR4, 0x80000000 ;  /* 0x8000000000047882 */ /* 0x000fe20000000000 */
[----:B------:R-:W-:Y:S01]  /*0fc0*/  DFMA R26, R18, R24, -R32 ;  /* 0x00000018121a722b */ /* 0x000fe20000000820 */
[----:B------:R-:W-:Y:S02]  /*0fd0*/  UMOV UR5, 0x43300000 ;  /* 0x4330000000057882 */ /* 0x000fe40000000000 */
[----:B------:R-:W-:Y:S01]  /*0fe0*/  DADD R16, R16, -UR4 ;  /* 0x8000000410107e29 */ /* 0x000fe20008000000 */
[----:B------:R-:W-:Y:S01]  /*0ff0*/  UMOV UR4, 0xfefa39ef ;  /* 0xfefa39ef00047882 */ /* 0x000fe20000000000 */
[----:B------:R-:W-:-:S03]  /*1000*/  UMOV UR5, 0x3fe62e42 ;  /* 0x3fe62e4200057882 */ /* 0x000fc60000000000 */
[----:B------:R-:W-:Y:S02]  /*1010*/  DFMA R26, R22, R24, R26 ;  /* 0x00000018161a722b */ /* 0x000fe4000000001a */
[----:B------:R-:W-:-:S06]  /*1020*/  DADD R24, R20, R30 ;  /* 0x0000000014187229 */ /* 0x000fcc000000001e */
[----:B------:R-:W-:Y:S02]  /*1030*/  DFMA R26, R18, R28, R26 ;  /* 0x0000001c121a722b */ /* 0x000fe4000000001a */
[----:B------:R-:W-:Y:S02]  /*1040*/  DADD R28, R20, -R24 ;  /* 0x00000000141c7229 */ /* 0x000fe40000000818 */
[----:B------:R-:W-:-:S06]  /*1050*/  DMUL R20, R24, R32 ;  /* 0x0000002018147228 */ /* 0x000fcc0000000000 */
[----:B------:R-:W-:Y:S02]  /*1060*/  DADD R30, R30, R28 ;  /* 0x000000001e1e7229 */ /* 0x000fe4000000001c */
        /* <DEDUP_REMOVED lines=9> */
[----:B------:R-:W-:-:S08]  /*1100*/  DADD R18, R20, R18 ;  /* 0x0000000014127229 */ /* 0x000fd00000000012 */
[----:B------:R-:W-:-:S08]  /*1110*/  DADD R22, R22, R18 ;  /* 0x0000000016167229 */ /* 0x000fd00000000012 */
[----:B------:R-:W-:-:S08]  /*1120*/  DADD R20, R24, R22 ;  /* 0x0000000018147229 */ /* 0x000fd00000000016 */
[--C-:B------:R-:W-:Y:S02]  /*1130*/  DFMA R18, R16, UR4, R20.reuse ;  /* 0x0000000410127c2b */ /* 0x100fe40008000014 */
[----:B------:R-:W-:-:S06]  /*1140*/  DADD R26, R24, -R20 ;  /* 0x00000000181a7229 */ /* 0x000fcc0000000814 */
[----:B------:R-:W-:Y:S02]  /*1150*/  DFMA R24, R16, -UR4, R18 ;  /* 0x8000000410187c2b */ /* 0x000fe40008000012 */
[----:B------:R-:W-:-:S06]  /*1160*/  DADD R26, R22, R26 ;  /* 0x00000000161a7229 */ /* 0x000fcc000000001a */
[----:B------:R-:W-:-:S08]  /*1170*/  DADD R24, -R20, R24 ;  /* 0x0000000014187229 */ /* 0x000fd00000000118 */
[----:B------:R-:W-:-:S08]  /*1180*/  DADD R20, R26, -R24 ;  /* 0x000000001a147229 */ /* 0x000fd00000000818 */
[----:B------:R-:W-:-:S08]  /*1190*/  DFMA R20, R16, UR8, R20 ;  /* 0x0000000810147c2b */ /* 0x000fd00008000014 */
[----:B------:R-:W-:-:S08]  /*11a0*/  DADD R16, R18, R20 ;  /* 0x0000000012107229 */ /* 0x000fd00000000014 */
[----:B------:R-:W-:Y:S02]  /*11b0*/  DADD R18, R18, -R16 ;  /* 0x0000000012127229 */ /* 0x000fe40000000810 */
[----:B------:R-:W-:-:S06]  /*11c0*/  DMUL R26, R16, 2 ;  /* 0x40000000101a7828 */ /* 0x000fcc0000000000 */
[----:B------:R-:W-:Y:S02]  /*11d0*/  DADD R18, R20, R18 ;  /* 0x0000000014127229 */ /* 0x000fe40000000012 */
[----:B------:R-:W-:-:S08]  /*11e0*/  DFMA R24, R16, 2, -R26 ;  /* 0x400000001018782b */ /* 0x000fd0000000081a */
[----:B------:R-:W-:Y:S01]  /*11f0*/  DFMA R24, R18, 2, R24 ;  /* 0x400000001218782b */ /* 0x000fe20000000018 */
[----:B------:R-:W-:Y:S02]  /*1200*/  IMAD.MOV.U32 R18, RZ, RZ, 0x652b82fe ;  /* 0x652b82feff127424 */ /* 0x000fe400078e00ff */
[----:B------:R-:W-:-:S05]  /*1210*/  IMAD.MOV.U32 R19, RZ, RZ, 0x3ff71547 ;  /* 0x3ff71547ff137424 */ /* 0x000fca00078e00ff */
        /* <DEDUP_REMOVED lines=41> */
[----:B------:R-:W-:Y:S01]  /*14b0*/  IMAD R23, R18, 0x100000, R21 ;  /* 0x0010000012177824 */ /* 0x000fe200078e0215 */
[----:B------:R-:W-:Y:S01]  /*14c0*/  MOV R22, R20 ;  /* 0x0000001400167202 */ /* 0x000fe20000000f00 */
[----:B------:R-:W-:Y:S06]  /*14d0*/  @!P1 BRA `(.L_x_49) ;  /* 0x0000000000309947 */ /* 0x000fec0003800000 */
[----:B------:R-:W-:Y:S01]  /*14e0*/  FSETP.GEU.AND P2, PT, |R17|, 4.2275390625, PT ;  /* 0x408748001100780b */ /* 0x000fe20003f4e200 */
[C---:B------:R-:W-:Y:S02]  /*14f0*/  DADD R22, R16.reuse, +INF ;  /* 0x7ff0000010167429 */ /* 0x040fe40000000000 */
[----:B------:R-:W-:-:S08]  /*1500*/  DSETP.GEU.AND P1, PT, R16, RZ, PT ;  /* 0x000000ff1000722a */ /* 0x000fd00003f2e000 */
[----:B------:R-:W-:Y:S02]  /*1510*/  FSEL R22, R22, RZ, P1 ;  /* 0x000000ff16167208 */ /* 0x000fe40000800000 */
[----:B------:R-:W-:Y:S02]  /*1520*/  @!P2 LEA.HI R19, R18, R18, RZ, 0x1 ;  /* 0x000000121213a211 */ /* 0x000fe400078f08ff */
[----:B------:R-:W-:Y:S02]  /*1530*/  FSEL R23, R23, RZ, P1 ;  /* 0x000000ff17177208 */ /* 0x000fe40000800000 */
[----:B------:R-:W-:-:S05]  /*1540*/  @!P2 SHF.R.S32.HI R19, RZ, 0x1, R19 ;  /* 0x00000001ff13a819 */ /* 0x000fca0000011413 */
[----:B------:R-:W-:Y:S02]  /*1550*/  @!P2 IMAD.IADD R16, R18, 0x1, -R19 ;  /* 0x000000011210a824 */ /* 0x000fe400078e0a13 */
[----:B------:R-:W-:-:S03]  /*1560*/  @!P2 IMAD R21, R19, 0x100000, R21 ;  /* 0x001000001315a824 */ /* 0x000fc600078e0215 */
[----:B------:R-:W-:Y:S01]  /*1570*/  @!P2 LEA R17, R16, 0x3ff00000, 0x14 ;  /* 0x3ff000001011a811 */ /* 0x000fe200078ea0ff */
[----:B------:R-:W-:-:S06]  /*1580*/  @!P2 IMAD.MOV.U32 R16, RZ, RZ, RZ ;  /* 0x000000ffff10a224 */ /* 0x000fcc00078e00ff */
[----:B------:R-:W-:-:S11]  /*1590*/  @!P2 DMUL R22, R20, R16 ;  /* 0x000000101416a228 */ /* 0x000fd60000000000 */
.L_x_49:
[----:B------:R-:W-:Y:S01]  /*15a0*/  DFMA R24, R24, R22, R22 ;  /* 0x000000161818722b */ /* 0x000fe20000000016 */
[----:B------:R-:W-:Y:S01]  /*15b0*/  IMAD.MOV.U32 R18, RZ, RZ, R0 ;  /* 0x000000ffff127224 */ /* 0x000fe200078e0000 */
[----:B------:R-:W-:Y:S01]  /*15c0*/  DSETP.NEU.AND P1, PT, |R22|, +INF , PT ;  /* 0x7ff000001600742a */ /* 0x000fe20003f2d200 */
[----:B------:R-:W-:-:S07]  /*15d0*/  IMAD.MOV.U32 R19, RZ, RZ, 0x0 ;  /* 0x00000000ff137424 */ /* 0x000fce00078e00ff */
[----:B------:R-:W-:Y:S02]  /*15e0*/  FSEL R16, R22, R24, !P1 ;  /* 0x0000001816107208 */ /* 0x000fe40004800000 */
[----:B------:R-:W-:Y:S01]  /*15f0*/  FSEL R22, R23, R25, !P1 ;  /* 0x0000001917167208 */ /* 0x000fe20004800000 */
[----:B------:R-:W-:Y:S06]  /*1600*/  RET.REL.NODEC R18 `(_Z8MatchingPfS_iPi) ;  /* 0xffffffe8127c7950 */ /* 0x000fec0003c3ffff */
.L_x_50:
        /* <DEDUP_REMOVED lines=15> */
.L_x_177:


//--------------------- .text._Z7NormalsPfPiiiiS_ --------------------------
	.section	.text._Z7NormalsPfPiiiiS_,"ax",@progbits
	.align	128
        .global         _Z7NormalsPfPiiiiS_
        .type           _Z7NormalsPfPiiiiS_,@function
        .size           _Z7NormalsPfPiiiiS_,(.L_x_181 - _Z7NormalsPfPiiiiS_)
        .other          _Z7NormalsPfPiiiiS_,@"STO_CUDA_ENTRY STV_DEFAULT"
_Z7NormalsPfPiiiiS_:
.text._Z7NormalsPfPiiiiS_:
[----:B------:R-:W0:Y:S01]  /*0000*/  LDC R1, c[0x0][0x37c] ;  /* 0x0000df00ff017b82 */ /* 0x000e220000000800 */
[----:B------:R-:W1:Y:S01]  /*0010*/  S2R R3, SR_TID.X ;  /* 0x0000000000037919 */ /* 0x000e620000002100 */
[----:B------:R-:W2:Y:S06]  /*0020*/  LDCU UR5, c[0x0][0x398] ;  /* 0x00007300ff0577ac */ /* 0x000eac0008000800 */
[----:B------:R-:W1:Y:S01]  /*0030*/  S2UR UR4, SR_CTAID.X ;  /* 0x00000000000479c3 */ /* 0x000e620000002500 */
[----:B------:R-:W-:Y:S01]  /*0040*/  HFMA2 R2, -RZ, RZ, 0, 0 ;  /* 0x00000000ff027431 */ /* 0x000fe200000001ff */
[----:B0-----:R-:W-:Y:S01]  /*0050*/  IADD3 R1, PT, PT, R1, -0x28, RZ ;  /* 0xffffffd801017810 */ /* 0x001fe20007ffe0ff */
[----:B------:R-:W-:Y:S01]  /*0060*/  HFMA2 R12, -RZ, RZ, 0, 0 ;  /* 0x00000000ff0c7431 */ /* 0x000fe200000001ff */
[----:B------:R-:W-:Y:S01]  /*0070*/  MOV R11, RZ ;  /* 0x000000ff000b7202 */ /* 0x000fe20000000f00 */
[----:B------:R-:W0:Y:S03]  /*0080*/  LDCU.64 UR10, c[0x0][0x358] ;  /* 0x00006b00ff0a77ac */ /* 0x000e260008000a00 */
[----:B------:R-:W1:Y:S01]  /*0090*/  LDC R20, c[0x0][0x360] ;  /* 0x0000d800ff147b82 */ /* 0x000e620000000800 */
[----:B--2---:R-:W-:Y:S01]  /*00a0*/  UISETP.GE.AND UP0, UPT, UR5, 0x1, UPT ;  /* 0x000000010500788c */ /* 0x004fe2000bf06270 */
[----:B-1----:R-:W-:-:S08]  /*00b0*/  IMAD R20, R20, UR4, R3 ;  /* 0x0000000414147c24 */ /* 0x002fd0000f8e0203 */
[----:B0-----:R-:W-:Y:S05]  /*00c0*/  BRA.U !UP0, `(.L_x_51) ;  /* 0x0000001908947547 */ /* 0x001fea000b800000 */
[----:B------:R-:W-:Y:S02]  /*00d0*/  UISETP.GE.U32.AND UP0, UPT, UR5, 0x4, UPT ;  /* 0x000000040500788c */ /* 0x000fe4000bf06070 */
[----:B------:R-:W-:Y:S01]  /*00e0*/  I2FP.F32.U32 R7, UR5 ;  /* 0x0000000500077c45 */ /* 0x000fe20008201000 */
[----:B------:R-:W-:Y:S01]  /*00f0*/  ULOP3.LUT UR8, UR5, 0x3, URZ, 0xc0, !UPT ;  /* 0x0000000305087892 */ /* 0x000fe2000f8ec0ff */
[----:B------:R-:W-:Y:S01]  /*0100*/  MOV R12, RZ ;  /* 0x000000ff000c7202 */ /* 0x000fe20000000f00 */
[----:B------:R-:W-:Y:S01]  /*0110*/  UMOV UR4, 0x1 ;  /* 0x0000000100047882 */ /* 0x000fe20000000000 */
[----:B------:R-:W-:Y:S02]  /*0120*/  MOV R11, RZ ;  /* 0x000000ff000b7202 */ /* 0x000fe40000000f00 */
[----:B------:R-:W-:Y:S01]  /*0130*/  MOV R2, RZ ;  /* 0x000000ff00027202 */ /* 0x000fe20000000f00 */
[----:B------:R-:W-:Y:S06]  /*0140*/  BRA.U !UP0, `(.L_x_52) ;  /* 0x0000000d08a47547 */ /* 0x000fec000b800000 */
[----:B------:R-:W0:Y:S01]  /*0150*/  LDC R3, c[0x0][0x394] ;  /* 0x0000e500ff037b82 */ /* 0x000e220000000800 */
[----:B------:R-:W1:Y:S01]  /*0160*/  LDCU.64 UR6, c[0x0][0x388] ;  /* 0x00007100ff0677ac */ /* 0x000e620008000a00 */
[----:B------:R-:W-:Y:S01]  /*0170*/  MOV R12, RZ ;  /* 0x000000ff000c7202 */ /* 0x000fe20000000f00 */
[----:B------:R-:W-:-:S05]  /*0180*/  ULOP3.LUT UR4, UR5, 0x7ffffffc, URZ, 0xc0, !UPT ;  /* 0x7ffffffc05047892 */ /* 0x000fca000f8ec0ff */
[----:B------:R-:W2:Y:S01]  /*0190*/  LDC.64 R24, c[0x0][0x380] ;  /* 0x0000e000ff187b82 */ /* 0x000ea20000000a00 */
[----:B------:R-:W-:-:S03]  /*01a0*/  UIADD3 UR5, UPT, UPT, -UR4, URZ, URZ ;  /* 0x000000ff04057290 */ /* 0x000fc6000fffe1ff */
[----:B------:R-:W-:Y:S01]  /*01b0*/  UMOV UR4, URZ ;  /* 0x000000ff00047c82 */ /* 0x000fe20008000000 */
[----:B-1----:R-:W-:-:S04]  /*01c0*/  UIADD3 UR6, UP0, UPT, UR6, 0x8, URZ ;  /* 0x0000000806067890 */ /* 0x002fc8000ff1e0ff */
[----:B------:R-:W-:Y:S01]  /*01d0*/  UIADD3.X UR7, UPT, UPT, URZ, UR7, URZ, UP0, !UPT ;  /* 0x00000007ff077290 */ /* 0x000fe200087fe4ff */
[----:B0-----:R-:W-:-:S11]  /*01e0*/  IMAD R6, R20, R3, 0x1 ;  /* 0x0000000114067424 */ /* 0x001fd600078e0203 */
.L_x_77:
[----:B------:R-:W-:Y:S01]  /*01f0*/  MOV R5, UR7 ;  /* 0x0000000700057c02 */ /* 0x000fe20008000f00 */
[----:B------:R-:W-:-:S04]  /*0200*/  IMAD.U32 R4, RZ, RZ, UR6 ;  /* 0x00000006ff047e24 */ /* 0x000fc8000f8e00ff */
[----:B------:R-:W-:-:S05]  /*0210*/  IMAD.WIDE R4, R6, 0x4, R4 ;  /* 0x0000000406047825 */ /* 0x000fca00078e0204 */
[----:B------:R-:W3:Y:S02]  /*0220*/  LDG.E R0, desc[UR10][R4.64+-0x8] ;  /* 0xfffff80a04007981 */ /* 0x000ee4000c1e1900 */
[----:B---3--:R-:W-:-:S04]  /*0230*/  IMAD R27, R0, 0x3, RZ ;  /* 0x00000003001b7824 */ /* 0x008fc800078e02ff */
[----:B--2---:R-:W-:-:S05]  /*0240*/  IMAD.WIDE R26, R27, 0x4, R24 ;  /* 0x000000041b1a7825 */ /* 0x004fca00078e0218 */
[----:B------:R-:W2:Y:S01]  /*0250*/  LDG.E R3, desc[UR10][R26.64] ;  /* 0x0000000a1a037981 */ /* 0x000ea2000c1e1900 */
[----:B------:R-:W0:Y:S01]  /*0260*/  MUFU.RCP R0, R7 ;  /* 0x0000000700007308 */ /* 0x000e220000001000 */
[----:B------:R-:W-:Y:S01]  /*0270*/  UIADD3 UR5, UPT, UPT, UR5, 0x4, URZ ;  /* 0x0000000405057890 */ /* 0x000fe2000fffe0ff */
[----:B------:R-:W-:Y:S03]  /*0280*/  BSSY.RECONVERGENT B2, `(.L_x_53) ;  /* 0x000000d000027945 */ /* 0x000fe60003800200 */
[----:B------:R-:W-:Y:S01]  /*0290*/  UISETP.NE.AND UP0, UPT, UR5, URZ, UPT ;  /* 0x000000ff0500728c */ /* 0x000fe2000bf05270 */
[----:B0-----:R-:W-:-:S04]  /*02a0*/  FFMA R9, -R7, R0, 1 ;  /* 0x3f80000007097423 */ /* 0x001fc80000000100 */
[----:B------:R-:W-:Y:S01]  /*02b0*/  FFMA R0, R0, R9, R0 ;  /* 0x0000000900007223 */ /* 0x000fe20000000000 */
[----:B--2---:R-:W0:Y:S03]  /*02c0*/  FCHK P0, R3, R7 ;  /* 0x0000000703007302 */ /* 0x004e260000000000 */
[----:B------:R-:W-:-:S04]  /*02d0*/  FFMA R9, R3, R0, RZ ;  /* 0x0000000003097223 */ /* 0x000fc800000000ff */
[----:B------:R-:W-:-:S04]  /*02e0*/  FFMA R8, -R7, R9, R3 ;  /* 0x0000000907087223 */ /* 0x000fc80000000103 */
[----:B------:R-:W-:Y:S01]  /*02f0*/  FFMA R9, R0, R8, R9 ;  /* 0x0000000800097223 */ /* 0x000fe20000000009 */
[----:B0-----:R-:W-:Y:S06]  /*0300*/  @!P0 BRA `(.L_x_54) ;  /* 0x0000000000108947 */ /* 0x001fec0003800000 */
[----:B------:R-:W-:Y:S02]  /*0310*/  MOV R0, R7 ;  /* 0x0000000700007202 */ /* 0x000fe40000000f00 */
[----:B------:R-:W-:-:S07]  /*0320*/  MOV R8, 0x340 ;  /* 0x0000034000087802 */ /* 0x000fce0000000f00 */
[----:B------:R-:W-:Y:S05]  /*0330*/  CALL.REL.NOINC `($__internal_5_$__cuda_sm3x_div_rn_noftz_f32_slowpath) ;  /* 0x00000034009c7944 */ /* 0x000fea0003c00000 */
[----:B------:R-:W-:-:S07]  /*0340*/  MOV R9, R0 ;  /* 0x0000000000097202 */ /* 0x000fce0000000f00 */
.L_x_54:
[----:B------:R-:W-:Y:S05]  /*0350*/  BSYNC.RECONVERGENT B2 ;  /* 0x0000000000027941 */ /* 0x000fea0003800200 */
.L_x_53:
[----:B------:R-:W2:Y:S01]  /*0360*/  LDG.E R10, desc[UR10][R26.64+0x4] ;  /* 0x0000040a1a0a7981 */ /* 0x000ea2000c1e1900 */
[----:B------:R-:W0:Y:S01]  /*0370*/  MUFU.RCP R0, R7 ;  /* 0x0000000700007308 */ /* 0x000e220000001000 */
[----:B------:R-:W-:Y:S01]  /*0380*/  BSSY.RECONVERGENT B2, `(.L_x_55) ;  /* 0x000000e000027945 */ /* 0x000fe20003800200 */
[----:B------:R-:W-:Y:S01]  /*0390*/  FADD R2, R9, R2 ;  /* 0x0000000209027221 */ /* 0x000fe20000000000 */
        /* <DEDUP_REMOVED lines=8> */
[----:B------:R-:W-:Y:S02]  /*0420*/  MOV R0, R7 ;  /* 0x0000000700007202 */ /* 0x000fe40000000f00 */
[----:B------:R-:W-:-:S07]  /*0430*/  MOV R8, 0x450 ;  /* 0x0000045000087802 */ /* 0x000fce0000000f00 */
[----:B------:R-:W-:Y:S05]  /*0440*/  CALL.REL.NOINC `($__internal_5_$__cuda_sm3x_div_rn_noftz_f32_slowpath) ;  /* 0x0000003400587944 */ /* 0x000fea0003c00000 */
[----:B------:R-:W-:-:S07]  /*0450*/  MOV R8, R0 ;  /* 0x0000000000087202 */ /* 0x000fce0000000f00 */
.L_x_56:
[----:B------:R-:W-:Y:S05]  /*0460*/  BSYNC.RECONVERGENT B2 ;  /* 0x0000000000027941 */ /* 0x000fea0003800200 */
.L_x_55:
        /* <DEDUP_REMOVED lines=11> */
[----:B------:R-:W-:Y:S01]  /*0520*/  MOV R3, R26 ;  /* 0x0000001a00037202 */ /* 0x000fe20000000f00 */
[----:B------:R-:W-:Y:S01]  /*0530*/  IMAD.MOV.U32 R0, RZ, RZ, R7 ;  /* 0x000000ffff007224 */ /* 0x000fe200078e0007 */
[----:B------:R-:W-:-:S07]  /*0540*/  MOV R8, 0x560 ;  /* 0x0000056000087802 */ /* 0x000fce0000000f00 */
[----:B------:R-:W-:Y:S05]  /*0550*/  CALL.REL.NOINC `($__internal_5_$__cuda_sm3x_div_rn_noftz_f32_slowpath) ;  /* 0x0000003400147944 */ /* 0x000fea0003c00000 */
[----:B------:R-:W-:-:S07]  /*0560*/  MOV R3, R0 ;  /* 0x0000000000037202 */ /* 0x000fce0000000f00 */
.L_x_58:
[----:B------:R-:W-:Y:S05]  /*0570*/  BSYNC.RECONVERGENT B2 ;  /* 0x0000000000027941 */ /* 0x000fea0003800200 */
.L_x_57:
[----:B------:R-:W2:Y:S02]  /*0580*/  LDG.E R0, desc[UR10][R4.64+-0x4] ;  /* 0xfffffc0a04007981 */ /* 0x000ea4000c1e1900 */
[----:B--2---:R-:W-:-:S04]  /*0590*/  IMAD R27, R0, 0x3, RZ ;  /* 0x00000003001b7824 */ /* 0x004fc800078e02ff */
[----:B------:R-:W-:-:S05]  /*05a0*/  IMAD.WIDE R26, R27, 0x4, R24 ;  /* 0x000000041b1a7825 */ /* 0x000fca00078e0218 */
        /* <DEDUP_REMOVED lines=16> */
.L_x_60:
[----:B------:R-:W-:Y:S05]  /*06b0*/  BSYNC.RECONVERGENT B2 ;  /* 0x0000000000027941 */ /* 0x000fea0003800200 */
.L_x_59:
        /* <DEDUP_REMOVED lines=16> */
.L_x_62:
[----:B------:R-:W-:Y:S05]  /*07c0*/  BSYNC.RECONVERGENT B2 ;  /* 0x0000000000027941 */ /* 0x000fea0003800200 */
.L_x_61:
        /* <DEDUP_REMOVED lines=11> */
[----:B------:R-:W-:Y:S01]  /*0880*/  IMAD.MOV.U32 R3, RZ, RZ, R26 ;  /* 0x000000ffff037224 */ /* 0x000fe200078e001a */
[----:B------:R-:W-:Y:S02]  /*0890*/  MOV R0, R7 ;  /* 0x0000000700007202 */ /* 0x000fe40000000f00 */
[----:B------:R-:W-:-:S07]  /*08a0*/  MOV R8, 0x8c0 ;  /* 0x000008c000087802 */ /* 0x000fce0000000f00 */
[----:B------:R-:W-:Y:S05]  /*08b0*/  CALL.REL.NOINC `($__internal_5_$__cuda_sm3x_div_rn_noftz_f32_slowpath) ;  /* 0x00000030003c7944 */ /* 0x000fea0003c00000 */
[----:B------:R-:W-:-:S07]  /*08c0*/  MOV R3, R0 ;  /* 0x0000000000037202 */ /* 0x000fce0000000f00 */
.L_x_64:
[----:B------:R-:W-:Y:S05]  /*08d0*/  BSYNC.RECONVERGENT B2 ;  /* 0x0000000000027941 */ /* 0x000fea0003800200 */
.L_x_63:
        /* <DEDUP_REMOVED lines=19> */
.L_x_66:
[----:B------:R-:W-:Y:S05]  /*0a10*/  BSYNC.RECONVERGENT B2 ;  /* 0x0000000000027941 */ /* 0x000fea0003800200 */
.L_x_65:
        /* <DEDUP_REMOVED lines=15> */
[----:B------:R-:W-:-:S07]  /*0b10*/  IMAD.MOV.U32 R8, RZ, RZ, R0 ;  /* 0x000000ffff087224 */ /* 0x000fce00078e0000 */
.L_x_68:
[----:B------:R-:W-:Y:S05]  /*0b20*/  BSYNC.RECONVERGENT B2 ;  /* 0x0000000000027941 */ /* 0x000fea0003800200 */
.L_x_67:
        /* <DEDUP_REMOVED lines=16> */
.L_x_70:
[----:B------:R-:W-:Y:S05]  /*0c30*/  BSYNC.RECONVERGENT B2 ;  /* 0x0000000000027941 */ /* 0x000fea0003800200 */
.L_x_69:
[----:B------:R-:W2:Y:S01]  /*0c40*/  LDG.E R4, desc[UR10][R4.64+0x4] ;  /* 0x0000040a04047981 */ /* 0x000ea2000c1e1900 */
[----:B------:R-:W0:Y:S01]  /*0c50*/  MUFU.RCP R0, R7 ;  /* 0x0000000700007308 */ /* 0x000e220000001000 */
[----:B--2---:R-:W-:-:S04]  /*0c60*/  IMAD R27, R4, 0x3, RZ ;  /* 0x00000003041b7824 */ /* 0x004fc800078e02ff */
[----:B------:R-:W-:-:S05]  /*0c70*/  IMAD.WIDE R26, R27, 0x4, R24 ;  /* 0x000000041b1a7825 */ /* 0x000fca00078e0218 */
[----:B------:R-:W2:Y:S01]  /*0c80*/  LDG.E R10, desc[UR10][R26.64] ;  /* 0x0000000a1a0a7981 */ /* 0x000ea2000c1e1900 */
[----:B0-----:R-:W-:Y:S01]  /*0c90*/  FFMA R9, -R7, R0, 1 ;  /* 0x3f80000007097423 */ /* 0x001fe20000000100 */
[----:B------:R-:W-:Y:S01]  /*0ca0*/  BSSY.RECONVERGENT B2, `(.L_x_71) ;  /* 0x000000d000027945 */ /* 0x000fe20003800200 */
[----:B------:R-:W-:Y:S02]  /*0cb0*/  FADD R12, R12, R3 ;  /* 0x000000030c0c7221 */ /* 0x000fe40000000000 */
        /* <DEDUP_REMOVED lines=11> */
.L_x_72:
[----:B------:R-:W-:Y:S05]  /*0d70*/  BSYNC.RECONVERGENT B2 ;  /* 0x0000000000027941 */ /* 0x000fea0003800200 */
.L_x_71:
        /* <DEDUP_REMOVED lines=16> */
.L_x_74:
[----:B------:R-:W-:Y:S05]  /*0e80*/  BSYNC.RECONVERGENT B2 ;  /* 0x0000000000027941 */ /* 0x000fea0003800200 */
.L_x_73:
        /* <DEDUP_REMOVED lines=15> */
.L_x_76:
[----:B------:R-:W-:Y:S05]  /*0f80*/  BSYNC.RECONVERGENT B2 ;  /* 0x0000000000027941 */ /* 0x000fea0003800200 */
.L_x_75:
[----:B------:R-:W-:Y:S01]  /*0f90*/  FADD R12, R12, R0 ;  /* 0x000000000c0c7221 */ /* 0x000fe20000000000 */
[----:B------:R-:W-:Y:S01]  /*0fa0*/  IADD3 R6, PT, PT, R6, 0x4, RZ ;  /* 0x0000000406067810 */ /* 0x000fe20007ffe0ff */
[----:B------:R-:W-:Y:S01]  /*0fb0*/  UIADD3 UR4, UPT, UPT, UR4, 0x4, URZ ;  /* 0x0000000404047890 */ /* 0x000fe2000fffe0ff */
[----:B------:R-:W-:Y:S11]  /*0fc0*/  BRA.U UP0, `(.L_x_77) ;  /* 0xfffffff100887547 */ /* 0x000ff6000b83ffff */
[----:B------:R-:W-:-:S12]  /*0fd0*/  UIADD3 UR4, UPT, UPT, UR4, 0x1, URZ ;  /* 0x0000000104047890 */ /* 0x000fd8000fffe0ff */
.L_x_52:
[----:B------:R-:W-:-:S09]  /*0fe0*/  UISETP.NE.AND UP0, UPT, UR8, URZ, UPT ;  /* 0x000000ff0800728c */ /* 0x000fd2000bf05270 */
[----:B------:R-:W-:Y:S05]  /*0ff0*/  BRA.U !UP0, `(.L_x_51) ;  /* 0x0000000908c87547 */ /* 0x000fea000b800000 */
[----:B------:R-:W-:-:S09]  /*1000*/  UISETP.NE.AND UP0, UPT, UR8, 0x1, UPT ;  /* 0x000000010800788c */ /* 0x000fd2000bf05270 */
[----:B------:R-:W-:Y:S05]  /*1010*/  BRA.U !UP0, `(.L_x_78) ;  /* 0x0000000508c87547 */ /* 0x000fea000b800000 */
[----:B------:R-:W0:Y:S08]  /*1020*/  LDC R3, c[0x0][0x394] ;  /* 0x0000e500ff037b82 */ /* 0x000e300000000800 */
[----:B------:R-:W1:Y:S08]  /*1030*/  LDC.64 R24, c[0x0][0x388] ;  /* 0x0000e200ff187b82 */ /* 0x000e700000000a00 */
[----:B------:R-:W2:Y:S01]  /*1040*/  LDC.64 R4, c[0x0][0x380] ;  /* 0x0000e000ff047b82 */ /* 0x000ea20000000a00 */
[----:B0-----:R-:W-:-:S04]  /*1050*/  IMAD R3, R20, R3, UR4 ;  /* 0x0000000414037e24 */ /* 0x001fc8000f8e0203 */
[----:B-1----:R-:W-:-:S05]  /*1060*/  IMAD.WIDE R24, R3, 0x4, R24 ;  /* 0x0000000403187825 */ /* 0x002fca00078e0218 */
[----:B------:R-:W3:Y:S02]  /*1070*/  LDG.E R0, desc[UR10][R24.64] ;  /* 0x0000000a18007981 */ /* 0x000ee4000c1e1900 */
[----:B---3--:R-:W-:-:S04]  /*1080*/  IMAD R3, R0, 0x3, RZ ;  /* 0x0000000300037824 */ /* 0x008fc800078e02ff */
[----:B--2---:R-:W-:-:S05]  /*1090*/  IMAD.WIDE R4, R3, 0x4, R4 ;  /* 0x0000000403047825 */ /* 0x004fca00078e0204 */
[----:B------:R-:W2:Y:S01]  /*10a0*/  LDG.E R8, desc[UR10][R4.64] ;  /* 0x0000000a04087981 */ /* 0x000ea2000c1e1900 */
[----:B------:R-:W0:Y:S01]  /*10b0*/  MUFU.RCP R0, R7 ;  /* 0x0000000700007308 */ /* 0x000e220000001000 */
[----:B------:R-:W-:Y:S01]  /*10c0*/  BSSY.RECONVERGENT B2, `(.L_x_79) ;  /* 0x000000d000027945 */ /* 0x000fe20003800200 */
[----:B0-----:R-:W-:-:S04]  /*10d0*/  FFMA R3, -R7, R0, 1 ;  /* 0x3f80000007037423 */ /* 0x001fc80000000100 */
[----:B------:R-:W-:Y:S02]  /*10e0*/  FFMA R0, R0, R3, R0 ;  /* 0x0000000300007223 */ /* 0x000fe40000000000 */
[----:B--2---:R-:W0:Y:S02]  /*10f0*/  FCHK P0, R8, R7 ;  /* 0x0000000708007302 */ /* 0x004e240000000000 */
        /* <DEDUP_REMOVED lines=9> */
.L_x_80:
[----:B------:R-:W-:Y:S05]  /*1190*/  BSYNC.RECONVERGENT B2 ;  /* 0x0000000000027941 */ /* 0x000fea0003800200 */
.L_x_79:
        /* <DEDUP_REMOVED lines=16> */
.L_x_82:
[----:B------:R-:W-:Y:S05]  /*12a0*/  BSYNC.RECONVERGENT B2 ;  /* 0x0000000000027941 */ /* 0x000fea0003800200 */
.L_x_81:
        /* <DEDUP_REMOVED lines=16> */
.L_x_84:
[----:B------:R-:W-:Y:S05]  /*13b0*/  BSYNC.RECONVERGENT B2 ;  /* 0x0000000000027941 */ /* 0x000fea0003800200 */
.L_x_83:
[----:B------:R-:W2:Y:S01]  /*13c0*/  LDG.E R24, desc[UR10][R24.64+0x4] ;  /* 0x0000040a18187981 */ /* 0x000ea2000c1e1900 */
[----:B------:R-:W0:Y:S01]  /*13d0*/  LDC.64 R4, c[0x0][0x380] ;  /* 0x0000e000ff047b82 */ /* 0x000e220000000a00 */
[----:B------:R-:W1:Y:S01]  /*13e0*/  MUFU.RCP R0, R7 ;  /* 0x0000000700007308 */ /* 0x000e620000001000 */
[----:B--2---:R-:W-:-:S04]  /*13f0*/  IMAD R9, R24, 0x3, RZ ;  /* 0x0000000318097824 */ /* 0x004fc800078e02ff */
[----:B0-----:R-:W-:-:S05]  /*1400*/  IMAD.WIDE R4, R9, 0x4, R4 ;  /* 0x0000000409047825 */ /* 0x001fca00078e0204 */
[----:B------:R-:W2:Y:S01]  /*1410*/  LDG.E R8, desc[UR10][R4.64] ;  /* 0x0000000a04087981 */ /* 0x000ea2000c1e1900 */
[----:B-1----:R-:W-:Y:S01]  /*1420*/  FFMA R9, -R7, R0, 1 ;  /* 0x3f80000007097423 */ /* 0x002fe20000000100 */
        /* <DEDUP_REMOVED lines=13> */
.L_x_86:
[----:B------:R-:W-:Y:S05]  /*1500*/  BSYNC.RECONVERGENT B2 ;  /* 0x0000000000027941 */ /* 0x000fea0003800200 */
.L_x_85:
        /* <DEDUP_REMOVED lines=16> */
.L_x_88:
[----:B------:R-:W-:Y:S05]  /*1610*/  BSYNC.RECONVERGENT B2 ;  /* 0x0000000000027941 */ /* 0x000fea0003800200 */
.L_x_87:
        /* <DEDUP_REMOVED lines=15> */
.L_x_90:
[----:B------:R-:W-:Y:S05]  /*1710*/  BSYNC.RECONVERGENT B2 ;  /* 0x0000000000027941 */ /* 0x000fea0003800200 */
.L_x_89:
[----:B------:R-:W-:Y:S01]  /*1720*/  FADD R12, R12, R0 ;  /* 0x000000000c0c7221 */ /* 0x000fe20000000000 */
[----:B------:R-:W-:-:S12]  /*1730*/  UIADD3 UR4, UPT, UPT, UR4, 0x2, URZ ;  /* 0x0000000204047890 */ /* 0x000fd8000fffe0ff */
.L_x_78:
[----:B------:R-:W0:Y:S02]  /*1740*/  LDCU UR5, c[0x0][0x398] ;  /* 0x00007300ff0577ac */ /* 0x000e240008000800 */
[----:B0-----:R-:W-:-:S04]  /*1750*/  ULOP3.LUT UR5, UR5, 0x1, URZ, 0xc0, !UPT ;  /* 0x0000000105057892 */ /* 0x001fc8000f8ec0ff */
[----:B------:R-:W-:-:S09]  /*1760*/  UISETP.NE.U32.AND UP0, UPT, UR5, 0x1, UPT ;  /* 0x000000010500788c */ /* 0x000fd2000bf05070 */
[----:B------:R-:W-:Y:S05]  /*1770*/  BRA.U UP0, `(.L_x_51) ;  /* 0x0000000100e87547 */ /* 0x000fea000b800000 */
[----:B------:R-:W0:Y:S08]  /*1780*/  LDC R3, c[0x0][0x394] ;  /* 0x0000e500ff037b82 */ /* 0x000e300000000800 */
[----:B------:R-:W1:Y:S08]  /*1790*/  LDC.64 R8, c[0x0][0x388] ;  /* 0x0000e200ff087b82 */ /* 0x000e700000000a00 */
[----:B------:R-:W2:Y:S01]  /*17a0*/  LDC.64 R4, c[0x0][0x380] ;  /* 0x0000e000ff047b82 */ /* 0x000ea20000000a00 */
[----:B0-----:R-:W-:-:S04]  /*17b0*/  IMAD R3, R20, R3, UR4 ;  /* 0x0000000414037e24 */ /* 0x001fc8000f8e0203 */
[----:B-1----:R-:W-:-:S06]  /*17c0*/  IMAD.WIDE R8, R3, 0x4, R8 ;  /* 0x0000000403087825 */ /* 0x002fcc00078e0208 */
[----:B------:R-:W3:Y:S01]  /*17d0*/  LDG.E R8, desc[UR10][R8.64] ;  /* 0x0000000a08087981 */ /* 0x000ee2000c1e1900 */
[----:B------:R-:W0:Y:S01]  /*17e0*/  MUFU.RCP R0, R7 ;  /* 0x0000000700007308 */ /* 0x000e220000001000 */
[----:B---3--:R-:W-:-:S04]  /*17f0*/  IMAD R3, R8, 0x3, RZ ;  /* 0x0000000308037824 */ /* 0x008fc800078e02ff */
[----:B--2---:R-:W-:-:S05]  /*1800*/  IMAD.WIDE R4, R3, 0x4, R4 ;  /* 0x0000000403047825 */ /* 0x004fca00078e0204 */
[----:B------:R-:W2:Y:S01]  /*1810*/  LDG.E R10, desc[UR10][R4.64] ;  /* 0x0000000a040a7981 */ /* 0x000ea2000c1e1900 */
[----:B0-----:R-:W-:Y:S01]  /*1820*/  FFMA R3, -R7, R0, 1 ;  /* 0x3f80000007037423 */ /* 0x001fe20000000100 */
[----:B------:R-:W-:Y:S03]  /*1830*/  BSSY.RECONVERGENT B2, `(.L_x_91) ;  /* 0x000000c000027945 */ /* 0x000fe60003800200 */
        /* <DEDUP_REMOVED lines=11> */
.L_x_92:
[----:B------:R-:W-:Y:S05]  /*18f0*/  BSYNC.RECONVERGENT B2 ;  /* 0x0000000000027941 */ /* 0x000fea0003800200 */
.L_x_91:
        /* <DEDUP_REMOVED lines=16> */
.L_x_94:
[----:B------:R-:W-:Y:S05]  /*1a00*/  BSYNC.RECONVERGENT B2 ;  /* 0x0000000000027941 */ /* 0x000fea0003800200 */
.L_x_93:
        /* <DEDUP_REMOVED lines=15> */
.L_x_96:
[----:B------:R-:W-:Y:S05]  /*1b00*/  BSYNC.RECONVERGENT B2 ;  /* 0x0000000000027941 */ /* 0x000fea0003800200 */
.L_x_95:
[----:B------:R-:W-:-:S07]  /*1b10*/  FADD R12, R12, R0 ;  /* 0x000000000c0c7221 */ /* 0x000fce0000000000 */
.L_x_51:
[----:B------:R-:W0:Y:S01]  /*1b20*/  LDCU UR6, c[0x0][0x398] ;  /* 0x00007300ff0677ac */ /* 0x000e220008000800 */
[----:B------:R-:W-:Y:S02]  /*1b30*/  CS2R R6, SRZ ;  /* 0x0000000000067805 */ /* 0x000fe4000001ff00 */
[----:B------:R-:W-:Y:S02]  /*1b40*/  MOV R21, RZ ;  /* 0x000000ff00157202 */ /* 0x000fe40000000f00 */
[----:B------:R-:W-:Y:S02]  /*1b50*/  CS2R R4, SRZ ;  /* 0x0000000000047805 */ /* 0x000fe4000001ff00 */
[----:B------:R-:W-:Y:S01]  /*1b60*/  MOV R19, RZ ;  /* 0x000000ff00137202 */ /* 0x000fe20000000f00 */
[----:B0-----:R-:W-:Y:S01]  /*1b70*/  UISETP.GE.AND UP0, UPT, UR6, 0x1, UPT ;  /* 0x000000010600788c */ /* 0x001fe2000bf06270 */
[----:B------:R-:W-:Y:S08]  /*1b80*/  BAR.SYNC.DEFER_BLOCKING 0x0 ;  /* 0x0000000000007b1d */ /* 0x000ff00000010000 */
[----:B------:R-:W-:Y:S05]  /*1b90*/  BRA.U !UP0, `(.L_x_97) ;  /* 0x0000000908587547 */ /* 0x000fea000b800000 */
[----:B------:R-:W-:Y:S01]  /*1ba0*/  UISETP.GE.U32.AND UP0, UPT, UR6, 0x4, UPT ;  /* 0x000000040600788c */ /* 0x000fe2000bf06070 */
[----:B------:R-:W-:Y:S02]  /*1bb0*/  HFMA2 R21, -RZ, RZ, 0, 0 ;  /* 0x00000000ff157431 */ /* 0x000fe400000001ff */
[----:B------:R-:W-:Y:S01]  /*1bc0*/  IMAD.MOV.U32 R19, RZ, RZ, RZ ;  /* 0x000000ffff137224 */ /* 0x000fe200078e00ff */
[----:B------:R-:W-:Y:S02]  /*1bd0*/  CS2R R4, SRZ ;  /* 0x0000000000047805 */ /* 0x000fe4000001ff00 */
[----:B------:R-:W-:Y:S01]  /*1be0*/  CS2R R6, SRZ ;  /* 0x0000000000067805 */ /* 0x000fe2000001ff00 */
[----:B------:R-:W-:Y:S01]  /*1bf0*/  ULOP3.LUT UR7, UR6, 0x3, URZ, 0xc0, !UPT ;  /* 0x0000000306077892 */ /* 0x000fe2000f8ec0ff */
[----:B------:R-:W-:Y:S01]  /*1c00*/  UMOV UR4, 0x1 ;  /* 0x0000000100047882 */ /* 0x000fe20000000000 */
[----:B------:R-:W-:Y:S10]  /*1c10*/  BRA.U !UP0, `(.L_x_98) ;  /* 0x00000005083c7547 */ /* 0x000ff4000b800000 */
[----:B------:R-:W0:Y:S01]  /*1c20*/  LDC R3, c[0x0][0x394] ;  /* 0x0000e500ff037b82 */ /* 0x000e220000000800 */
[----:B------:R-:W1:Y:S01]  /*1c30*/  LDCU.64 UR8, c[0x0][0x388] ;  /* 0x00007100ff0877ac */ /* 0x000e620008000a00 */
[----:B------:R-:W-:Y:S01]  /*1c40*/  MOV R19, RZ ;  /* 0x000000ff00137202 */ /* 0x000fe20000000f00 */
[----:B------:R-:W-:Y:S01]  /*1c50*/  ULOP3.LUT UR5, UR6, 0x7ffffffc, URZ, 0xc0, !UPT ;  /* 0x7ffffffc06057892 */ /* 0x000fe2000f8ec0ff */
[----:B------:R-:W-:-:S03]  /*1c60*/  UMOV UR4, URZ ;  /* 0x000000ff00047c82 */ /* 0x000fc60008000000 */
[----:B------:R-:W-:Y:S02]  /*1c70*/  UIADD3 UR5, UPT, UPT, -UR5, URZ, URZ ;  /* 0x000000ff05057290 */ /* 0x000fe4000fffe1ff */
[----:B-1----:R-:W-:-:S04]  /*1c80*/  UIADD3 UR8, UP0, UPT, UR8, 0x8, URZ ;  /* 0x0000000808087890 */ /* 0x002fc8000ff1e0ff */
[----:B------:R-:W-:Y:S01]  /*1c90*/  UIADD3.X UR9, UPT, UPT, URZ, UR9, URZ, UP0, !UPT ;  /* 0x00000009ff097290 */ /* 0x000fe200087fe4ff */
[----:B0-----:R-:W-:-:S11]  /*1ca0*/  IMAD R3, R20, R3, 0x1 ;  /* 0x0000000114037424 */ /* 0x001fd600078e0203 */
.L_x_99:
[----:B------:R-:W-:Y:S01]  /*1cb0*/  MOV R22, UR8 ;  /* 0x0000000800167c02 */ /* 0x000fe20008000f00 */
[----:B------:R-:W0:Y:S01]  /*1cc0*/  LDC.64 R8, c[0x0][0x380] ;  /* 0x0000e000ff087b82 */ /* 0x000e220000000a00 */
[----:B------:R-:W-:-:S03]  /*1cd0*/  MOV R23, UR9 ;  /* 0x0000000900177c02 */ /* 0x000fc60008000f00 */
[----:B------:R-:W-:-:S05]  /*1ce0*/  IMAD.WIDE R22, R3, 0x4, R22 ;  /* 0x0000000403167825 */ /* 0x000fca00078e0216 */
[----:B------:R-:W2:Y:S04]  /*1cf0*/  LDG.E R0, desc[UR10][R22.64+-0x8] ;  /* 0xfffff80a16007981 */ /* 0x000ea8000c1e1900 */
[----:B------:R-:W3:Y:S04]  /*1d00*/  LDG.E R10, desc[UR10][R22.64+-0x4] ;  /* 0xfffffc0a160a7981 */ /* 0x000ee8000c1e1900 */
[----:B------:R-:W4:Y:S04]  /*1d10*/  LDG.E R18, desc[UR10][R22.64] ;  /* 0x0000000a16127981 */ /* 0x000f28000c1e1900 */
[----:B------:R1:W5:Y:S01]  /*1d20*/  LDG.E R28, desc[UR10][R22.64+0x4] ;  /* 0x0000040a161c7981 */ /* 0x000362000c1e1900 */
[----:B--2---:R-:W-:-:S04]  /*1d30*/  IMAD R15, R0, 0x3, RZ ;  /* 0x00000003000f7824 */ /* 0x004fc800078e02ff */
[----:B0-----:R-:W-:-:S04]  /*1d40*/  IMAD.WIDE R14, R15, 0x4, R8 ;  /* 0x000000040f0e7825 */ /* 0x001fc800078e0208 */
[----:B---3--:R-:W-:Y:S01]  /*1d50*/  IMAD R17, R10, 0x3, RZ ;  /* 0x000000030a117824 */ /* 0x008fe200078e02ff */
[----:B------:R-:W2:Y:S01]  /*1d60*/  LDG.E R13, desc[UR10][R14.64] ;  /* 0x0000000a0e0d7981 */ /* 0x000ea2000c1e1900 */
[----:B----4-:R-:W-:Y:S02]  /*1d70*/  IMAD R29, R18, 0x3, RZ ;  /* 0x00000003121d7824 */ /* 0x010fe400078e02ff */
[--C-:B------:R-:W-:Y:S01]  /*1d80*/  IMAD.WIDE R16, R17, 0x4, R8.reuse ;  /* 0x0000000411107825 */ /* 0x100fe200078e0208 */
[----:B------:R-:W3:Y:S04]  /*1d90*/  LDG.E R0, desc[UR10][R14.64+0x4] ;  /* 0x0000040a0e007981 */ /* 0x000ee8000c1e1900 */
[----:B------:R-:W4:Y:S01]  /*1da0*/  LDG.E R27, desc[UR10][R14.64+0x8] ;  /* 0x0000080a0e1b7981 */ /* 0x000f22000c1e1900 */
[----:B-1----:R-:W-:-:S03]  /*1db0*/  IMAD.WIDE R22, R29, 0x4, R8 ;  /* 0x000000041d167825 */ /* 0x002fc600078e0208 */
[----:B------:R-:W4:Y:S01]  /*1dc0*/  LDG.E R25, desc[UR10][R16.64] ;  /* 0x0000000a10197981 */ /* 0x000f22000c1e1900 */
[----:B-----5:R-:W-:-:S03]  /*1dd0*/  IMAD R28, R28, 0x3, RZ ;  /* 0x000000031c1c7824 */ /* 0x020fc600078e02ff */
[----:B------:R-:W5:Y:S04]  /*1de0*/  LDG.E R10, desc[UR10][R16.64+0x4] ;  /* 0x0000040a100a7981 */ /* 0x000f68000c1e1900 */
[----:B------:R3:W5:Y:S01]  /*1df0*/  LDG.E R24, desc[UR10][R16.64+0x8] ;  /* 0x0000080a10187981 */ /* 0x000762000c1e1900 */
[----:B------:R-:W-:-:S03]  /*1e00*/  IMAD.WIDE R8, R28, 0x4, R8 ;  /* 0x000000041c087825 */ /* 0x000fc600078e0208 */
[----:B------:R-:W5:Y:S04]  /*1e10*/  LDG.E R29, desc[UR10][R22.64] ;  /* 0x0000000a161d7981 */ /* 0x000f68000c1e1900 */
[----:B------:R-:W5:Y:S04]  /*1e20*/  LDG.E R18, desc[UR10][R22.64+0x4] ;  /* 0x0000040a16127981 */ /* 0x000f68000c1e1900 */
[----:B------:R-:W5:Y:S04]  /*1e30*/  LDG.E R26, desc[UR10][R22.64+0x8] ;  /* 0x0000080a161a7981 */ /* 0x000f68000c1e1900 */
[----:B------:R-:W5:Y:S04]  /*1e40*/  LDG.E R15, desc[UR10][R8.64] ;  /* 0x0000000a080f7981 */ /* 0x000f68000c1e1900 */
[----:B------:R-:W5:Y:S04]  /*1e50*/  LDG.E R14, desc[UR10][R8.64+0x4] ;  /* 0x0000040a080e7981 */ /* 0x000f68000c1e1900 */
[----:B------:R-:W5:Y:S01]  /*1e60*/  LDG.E R28, desc[UR10][R8.64+0x8] ;  /* 0x0000080a081c7981 */ /* 0x000f62000c1e1900 */
[----:B------:R-:W-:Y:S01]  /*1e70*/  UIADD3 UR5, UPT, UPT, UR5, 0x4, URZ ;  /* 0x0000000405057890 */ /* 0x000fe2000fffe0ff */
[----:B------:R-:W-:Y:S01]  /*1e80*/  IADD3 R3, PT, PT, R3, 0x4, RZ ;  /* 0x0000000403037810 */ /* 0x000fe20007ffe0ff */
[----:B------:R-:W-:-:S02]  /*1e90*/  UIADD3 UR4, UPT, UPT, UR4, 0x4, URZ ;  /* 0x0000000404047890 */ /* 0x000fc4000fffe0ff */
[----:B------:R-:W-:Y:S01]  /*1ea0*/  UISETP.NE.AND UP0, UPT, UR5, URZ, UPT ;  /* 0x000000ff0500728c */ /* 0x000fe2000bf05270 */
[----:B--2---:R-:W-:Y:S01]  /*1eb0*/  FADD R13, R13, -R2 ;  /* 0x800000020d0d7221 */ /* 0x004fe20000000000 */
[----:B---3--:R-:W-:-:S03]  /*1ec0*/  FADD R17, R0, -R11 ;  /* 0x8000000b00117221 */ /* 0x008fc60000000000 */
[----:B------:R-:W-:Y:S01]  /*1ed0*/  FFMA R5, R13, R13, R5 ;  /* 0x0000000d0d057223 */ /* 0x000fe20000000005 */
[----:B----4-:R-:W-:Y:S01]  /*1ee0*/  FADD R0, R27, -R12 ;  /* 0x8000000c1b007221 */ /* 0x010fe20000000000 */
[-C--:B------:R-:W-:Y:S01]  /*1ef0*/  FFMA R7, R13, R17.reuse, R7 ;  /* 0x000000110d077223 */ /* 0x080fe20000000007 */
[----:B------:R-:W-:Y:S02]  /*1f00*/  FFMA R6, R17, R17, R6 ;  /* 0x0000001111067223 */ /* 0x000fe40000000006 */
[-C--:B------:R-:W-:Y:S01]  /*1f10*/  FFMA R21, R13, R0.reuse, R21 ;  /* 0x000000000d157223 */ /* 0x080fe20000000015 */
[-C--:B------:R-:W-:Y:S01]  /*1f20*/  FFMA R17, R17, R0.reuse, R4 ;  /* 0x0000000011117223 */ /* 0x080fe20000000004 */
[----:B------:R-:W-:Y:S01]  /*1f30*/  FADD R4, R25, -R2 ;  /* 0x8000000219047221 */ /* 0x000fe20000000000 */
[----:B------:R-:W-:Y:S01]  /*1f40*/  FFMA R19, R0, R0, R19 ;  /* 0x0000000000137223 */ /* 0x000fe20000000013 */
[----:B-----5:R-:W-:Y:S02]  /*1f50*/  FADD R13, R10, -R11 ;  /* 0x8000000b0a0d7221 */ /* 0x020fe40000000000 */
[----:B------:R-:W-:Y:S01]  /*1f60*/  FFMA R5, R4, R4, R5 ;  /* 0x0000000404057223 */ /* 0x000fe20000000005 */
[----:B------:R-:W-:Y:S01]  /*1f70*/  FADD R24, R24, -R12 ;  /* 0x8000000c18187221 */ /* 0x000fe20000000000 */
[-C--:B------:R-:W-:Y:S01]  /*1f80*/  FFMA R7, R4, R13.reuse, R7 ;  /* 0x0000000d04077223 */ /* 0x080fe20000000007 */
[----:B------:R-:W-:-:S02]  /*1f90*/  FFMA R6, R13, R13, R6 ;  /* 0x0000000d0d067223 */ /* 0x000fc40000000006 */
[-C--:B------:R-:W-:Y:S01]  /*1fa0*/  FFMA R21, R4, R24.reuse, R21 ;  /* 0x0000001804157223 */ /* 0x080fe20000000015 */
[----:B------:R-:W-:Y:S01]  /*1fb0*/  FADD R0, R29, -R2 ;  /* 0x800000021d007221 */ /* 0x000fe20000000000 */
[-C--:B------:R-:W-:Y:S01]  /*1fc0*/  FFMA R17, R13, R24.reuse, R17 ;  /* 0x000000180d117223 */ /* 0x080fe20000000011 */
[----:B------:R-:W-:Y:S01]  /*1fd0*/  FFMA R19, R24, R24, R19 ;  /* 0x0000001818137223 */ /* 0x000fe20000000013 */
[----:B------:R-:W-:Y:S01]  /*1fe0*/  FADD R18, R18, -R11 ;  /* 0x8000000b12127221 */ /* 0x000fe20000000000 */
[----:B------:R-:W-:Y:S01]  /*1ff0*/  FFMA R5, R0, R0, R5 ;  /* 0x0000000000057223 */ /* 0x000fe20000000005 */
[----:B------:R-:W-:Y:S02]  /*2000*/  FADD R26, R26, -R12 ;  /* 0x8000000c1a1a7221 */ /* 0x000fe40000000000 */
[-C--:B------:R-:W-:Y:S01]  /*2010*/  FFMA R7, R0, R18.reuse, R7 ;  /* 0x0000001200077223 */ /* 0x080fe20000000007 */
[----:B------:R-:W-:Y:S01]  /*2020*/  FFMA R6, R18, R18, R6 ;  /* 0x0000001212067223 */ /* 0x000fe20000000006 */
[-C--:B------:R-:W-:Y:S01]  /*2030*/  FFMA R21, R0, R26.reuse, R21 ;  /* 0x0000001a00157223 */ /* 0x080fe20000000015 */
[-C--:B------:R-:W-:Y:S01]  /*2040*/  FFMA R17, R18, R26.reuse, R17 ;  /* 0x0000001a12117223 */ /* 0x080fe20000000011 */
[----:B------:R-:W-:Y:S01]  /*2050*/  FFMA R19, R26, R26, R19 ;  /* 0x0000001a1a137223 */ /* 0x000fe20000000013 */
[----:B------:R-:W-:Y:S01]  /*2060*/  FADD R0, R15, -R2 ;  /* 0x800000020f007221 */ /* 0x000fe20000000000 */
[----:B------:R-:W-:-:S03]  /*2070*/  FADD R14, R14, -R11 ;  /* 0x8000000b0e0e7221 */ /* 0x000fc60000000000 */
[----:B------:R-:W-:Y:S01]  /*2080*/  FFMA R5, R0, R0, R5 ;  /* 0x0000000000057223 */ /* 0x000fe20000000005 */
[----:B------:R-:W-:Y:S01]  /*2090*/  FADD R28, R28, -R12 ;  /* 0x8000000c1c1c7221 */ /* 0x000fe20000000000 */
[-C--:B------:R-:W-:Y:S01]  /*20a0*/  FFMA R7, R0, R14.reuse, R7 ;  /* 0x0000000e00077223 */ /* 0x080fe20000000007 */
[----:B------:R-:W-:Y:S02]  /*20b0*/  FFMA R6, R14, R14, R6 ;  /* 0x0000000e0e067223 */ /* 0x000fe40000000006 */
[-C--:B------:R-:W-:Y:S01]  /*20c0*/  FFMA R21, R0, R28.reuse, R21 ;  /* 0x0000001c00157223 */ /* 0x080fe20000000015 */
[-C--:B------:R-:W-:Y:S01]  /*20d0*/  FFMA R4, R14, R28.reuse, R17 ;  /* 0x0000001c0e047223 */ /* 0x080fe20000000011 */
[----:B------:R-:W-:Y:S01]  /*20e0*/  FFMA R19, R28, R28, R19 ;  /* 0x0000001c1c137223 */ /* 0x000fe20000000013 */
[----:B------:R-:W-:Y:S06]  /*20f0*/  BRA.U UP0, `(.L_x_99) ;  /* 0xfffffff900ec7547 */ /* 0x000fec000b83ffff */
[----:B------:R-:W-:-:S12]  /*2100*/  UIADD3 UR4, UPT, UPT, UR4, 0x1, URZ ;  /* 0x0000000104047890 */ /* 0x000fd8000fffe0ff */
.L_x_98:
[----:B------:R-:W-:-:S09]  /*2110*/  UISETP.NE.AND UP0, UPT, UR7, URZ, UPT ;  /* 0x000000ff0700728c */ /* 0x000fd2000bf05270 */
[----:B------:R-:W-:Y:S05]  /*2120*/  BRA.U !UP0, `(.L_x_97) ;  /* 0x0000000108f47547 */ /* 0x000fea000b800000 */
[----:B------:R-:W-:Y:S02]  /*2130*/  UISETP.NE.AND UP0, UPT, UR7, 0x1, UPT ;  /* 0x000000010700788c */ /* 0x000fe4000bf05270 */
[----:B------:R-:W-:-:S04]  /*2140*/  ULOP3.LUT UR6, UR6, 0x1, URZ, 0xc0, !UPT ;  /* 0x0000000106067892 */ /* 0x000fc8000f8ec0ff */
[----:B------:R-:W-:-:S03]  /*2150*/  UISETP.NE.U32.AND UP1, UPT, UR6, 0x1, UPT ;  /* 0x000000010600788c */ /* 0x000fc6000bf25070 */
[----:B------:R-:W-:Y:S08]  /*2160*/  BRA.U !UP0, `(.L_x_100) ;  /* 0x0000000108907547 */ /* 0x000ff0000b800000 */
[----:B------:R-:W0:Y:S08]  /*2170*/  LDC R3, c[0x0][0x394] ;  /* 0x0000e500ff037b82 */ /* 0x000e300000000800 */
[----:B------:R-:W1:Y:S08]  /*2180*/  LDC.64 R16, c[0x0][0x388] ;  /* 0x0000e200ff107b82 */ /* 0x000e700000000a00 */
[----:B------:R-:W2:Y:S01]  /*2190*/  LDC.64 R8, c[0x0][0x380] ;  /* 0x0000e000ff087b82 */ /* 0x000ea20000000a00 */
[----:B0-----:R-:W-:-:S04]  /*21a0*/  IMAD R3, R20, R3, UR4 ;  /* 0x0000000414037e24 */ /* 0x001fc8000f8e0203 */
[----:B-1----:R-:W-:-:S05]  /*21b0*/  IMAD.WIDE R16, R3, 0x4, R16 ;  /* 0x0000000403107825 */ /* 0x002fca00078e0210 */
[----:B------:R-:W3:Y:S04]  /*21c0*/  LDG.E R0, desc[UR10][R16.64] ;  /* 0x0000000a10007981 */ /* 0x000ee8000c1e1900 */
[----:B------:R-:W4:Y:S01]  /*21d0*/  LDG.E R3, desc[UR10][R16.64+0x4] ;  /* 0x0000040a10037981 */ /* 0x000f22000c1e1900 */
[----:B---3--:R-:W-:-:S04]  /*21e0*/  IMAD R15, R0, 0x3, RZ ;  /* 0x00000003000f7824 */ /* 0x008fc800078e02ff */
[----:B--2---:R-:W-:-:S04]  /*21f0*/  IMAD.WIDE R14, R15, 0x4, R8 ;  /* 0x000000040f0e7825 */ /* 0x004fc800078e0208 */
[----:B----4-:R-:W-:Y:S01]  /*2200*/  IMAD R23, R3, 0x3, RZ ;  /* 0x0000000303177824 */ /* 0x010fe200078e02ff */
[----:B------:R-:W2:Y:S04]  /*2210*/  LDG.E R0, desc[UR10][R14.64+0x4] ;  /* 0x0000040a0e007981 */ /* 0x000ea8000c1e1900 */
[----:B------:R-:W3:Y:S01]  /*2220*/  LDG.E R3, desc[UR10][R14.64] ;  /* 0x0000000a0e037981 */ /* 0x000ee2000c1e1900 */
[----:B------:R-:W-:-:S03]  /*2230*/  IMAD.WIDE R8, R23, 0x4, R8 ;  /* 0x0000000417087825 */ /* 0x000fc600078e0208 */
[----:B------:R-:W4:Y:S04]  /*2240*/  LDG.E R13, desc[UR10][R14.64+0x8] ;  /* 0x0000080a0e0d7981 */ /* 0x000f28000c1e1900 */
[----:B------:R-:W5:Y:S04]  /*2250*/  LDG.E R23, desc[UR10][R8.64] ;  /* 0x0000000a08177981 */ /* 0x000f68000c1e1900 */
[----:B------:R-:W5:Y:S04]  /*2260*/  LDG.E R18, desc[UR10][R8.64+0x4] ;  /* 0x0000040a08127981 */ /* 0x000f68000c1e1900 */
[----:B------:R-:W5:Y:S01]  /*2270*/  LDG.E R17, desc[UR10][R8.64+0x8] ;  /* 0x0000080a08117981 */ /* 0x000f62000c1e1900 */
[----:B------:R-:W-:Y:S01]  /*2280*/  UIADD3 UR4, UPT, UPT, UR4, 0x2, URZ ;  /* 0x0000000204047890 */ /* 0x000fe2000fffe0ff */
[----:B---3--:R-:W-:Y:S01]  /*2290*/  FADD R10, R3, -R2 ;  /* 0x80000002030a7221 */ /* 0x008fe20000000000 */
[----:B--2---:R-:W-:Y:S01]  /*22a0*/  FADD R3, R0, -R11 ;  /* 0x8000000b00037221 */ /* 0x004fe20000000000 */
[----:B----4-:R-:W-:-:S03]  /*22b0*/  FADD R0, R13, -R12 ;  /* 0x8000000c0d007221 */ /* 0x010fc60000000000 */
[CC--:B------:R-:W-:Y:S01]  /*22c0*/  FFMA R7, R10.reuse, R3.reuse, R7 ;  /* 0x000000030a077223 */ /* 0x0c0fe20000000007 */
[C---:B------:R-:W-:Y:S01]  /*22d0*/  FFMA R6, R3.reuse, R3, R6 ;  /* 0x0000000303067223 */ /* 0x040fe20000000006 */
[C---:B------:R-:W-:Y:S01]  /*22e0*/  FFMA R5, R10.reuse, R10, R5 ;  /* 0x0000000a0a057223 */ /* 0x040fe20000000005 */
[-C--:B------:R-:W-:Y:S01]  /*22f0*/  FFMA R21, R10, R0.reuse, R21 ;  /* 0x000000000a157223 */ /* 0x080fe20000000015 */
[-C--:B------:R-:W-:Y:S01]  /*2300*/  FFMA R4, R3, R0.reuse, R4 ;  /* 0x0000000003047223 */ /* 0x080fe20000000004 */
[----:B------:R-:W-:Y:S01]  /*2310*/  FFMA R19, R0, R0, R19 ;  /* 0x0000000000137223 */ /* 0x000fe20000000013 */
[----:B-----5:R-:W-:Y:S01]  /*2320*/  FADD R0, R23, -R2 ;  /* 0x8000000217007221 */ /* 0x020fe20000000000 */
[----:B------:R-:W-:Y:S01]  /*2330*/  FADD R3, R18, -R11 ;  /* 0x8000000b12037221 */ /* 0x000fe20000000000 */
[----:B------:R-:W-:Y:S02]  /*2340*/  FADD R8, R17, -R12 ;  /* 0x8000000c11087221 */ /* 0x000fe40000000000 */
[C---:B------:R-:W-:Y:S01]  /*2350*/  FFMA R5, R0.reuse, R0, R5 ;  /* 0x0000000000057223 */ /* 0x040fe20000000005 */
[CC--:B------:R-:W-:Y:S01]  /*2360*/  FFMA R7, R0.reuse, R3.reuse, R7 ;  /* 0x0000000300077223 */ /* 0x0c0fe20000000007 */
[C---:B------:R-:W-:Y:S01]  /*2370*/  FFMA R6, R3.reuse, R3, R6 ;  /* 0x0000000303067223 */ /* 0x040fe20000000006 */
[-C--:B------:R-:W-:Y:S01]  /*2380*/  FFMA R21, R0, R8.reuse, R21 ;  /* 0x0000000800157223 */ /* 0x080fe20000000015 */
[-C--:B------:R-:W-:Y:S01]  /*2390*/  FFMA R4, R3, R8.reuse, R4 ;  /* 0x0000000803047223 */ /* 0x080fe20000000004 */
[----:B------:R-:W-:-:S07]  /*23a0*/  FFMA R19, R8, R8, R19 ;  /* 0x0000000808137223 */ /* 0x000fce0000000013 */
.L_x_100:
[----:B------:R-:W-:Y:S05]  /*23b0*/  BRA.U UP1, `(.L_x_97) ;  /* 0x0000000101507547 */ /* 0x000fea000b800000 */
[----:B------:R-:W0:Y:S08]  /*23c0*/  LDC R3, c[0x0][0x394] ;  /* 0x0000e500ff037b82 */ /* 0x000e300000000800 */
[----:B------:R-:W1:Y:S08]  /*23d0*/  LDC.64 R8, c[0x0][0x388] ;  /* 0x0000e200ff087b82 */ /* 0x000e700000000a00 */
[----:B------:R-:W2:Y:S01]  /*23e0*/  LDC.64 R14, c[0x0][0x380] ;  /* 0x0000e000ff0e7b82 */ /* 0x000ea20000000a00 */
[----:B0-----:R-:W-:-:S04]  /*23f0*/  IMAD R3, R20, R3, UR4 ;  /* 0x0000000414037e24 */ /* 0x001fc8000f8e0203 */
[----:B-1----:R-:W-:-:S06]  /*2400*/  IMAD.WIDE R8, R3, 0x4, R8 ;  /* 0x0000000403087825 */ /* 0x002fcc00078e0208 */
[----:B------:R-:W3:Y:S02]  /*2410*/  LDG.E R8, desc[UR10][R8.64] ;  /* 0x0000000a08087981 */ /* 0x000ee4000c1e1900 */
[----:B---3--:R-:W-:-:S04]  /*2420*/  IMAD R3, R8, 0x3, RZ ;  /* 0x0000000308037824 */ /* 0x008fc800078e02ff */
[----:B--2---:R-:W-:-:S05]  /*2430*/  IMAD.WIDE R14, R3, 0x4, R14 ;  /* 0x00000004030e7825 */ /* 0x004fca00078e020e */
[----:B------:R-:W2:Y:S04]  /*2440*/  LDG.E R3, desc[UR10][R14.64] ;  /* 0x0000000a0e037981 */ /* 0x000ea8000c1e1900 */
[----:B------:R-:W3:Y:S04]  /*2450*/  LDG.E R0, desc[UR10][R14.64+0x4] ;  /* 0x0000040a0e007981 */ /* 0x000ee8000c1e1900 */
[----:B------:R-:W4:Y:S01]  /*2460*/  LDG.E R13, desc[UR10][R14.64+0x8] ;  /* 0x0000080a0e0d7981 */ /* 0x000f22000c1e1900 */
[----:B--2---:R-:W-:Y:S01]  /*2470*/  FADD R2, R3, -R2 ;  /* 0x8000000203027221 */ /* 0x004fe20000000000 */
[----:B---3--:R-:W-:-:S03]  /*2480*/  FADD R11, R0, -R11 ;  /* 0x8000000b000b7221 */ /* 0x008fc60000000000 */
[C---:B------:R-:W-:Y:S01]  /*2490*/  FFMA R5, R2.reuse, R2, R5 ;  /* 0x0000000202057223 */ /* 0x040fe20000000005 */
[----:B----4-:R-:W-:Y:S01]  /*24a0*/  FADD R12, R13, -R12 ;  /* 0x8000000c0d0c7221 */ /* 0x010fe20000000000 */
[CC--:B------:R-:W-:Y:S01]  /*24b0*/  FFMA R7, R2.reuse, R11.reuse, R7 ;  /* 0x0000000b02077223 */ /* 0x0c0fe20000000007 */
[C---:B------:R-:W-:Y:S02]  /*24c0*/  FFMA R6, R11.reuse, R11, R6 ;  /* 0x0000000b0b067223 */ /* 0x040fe40000000006 */
[-C--:B------:R-:W-:Y:S01]  /*24d0*/  FFMA R21, R2, R12.reuse, R21 ;  /* 0x0000000c02157223 */ /* 0x080fe20000000015 */
[-C--:B------:R-:W-:Y:S01]  /*24e0*/  FFMA R4, R11, R12.reuse, R4 ;  /* 0x0000000c0b047223 */ /* 0x080fe20000000004 */
[----:B------:R-:W-:-:S07]  /*24f0*/  FFMA R19, R12, R12, R19 ;  /* 0x0000000c0c137223 */ /* 0x000fce0000000013 */
.L_x_97:
[----:B------:R-:W-:Y:S02]  /*2500*/  HFMA2 R9, -RZ, RZ, 1.666015625, -0.052093505859375 ;  /* 0x3eaaaaabff097431 */ /* 0x000fe400000001ff */
[----:B------:R-:W-:Y:S01]  /*2510*/  FADD R0, R5, R6 ;  /* 0x0000000605007221 */ /* 0x000fe20000000000 */
[----:B------:R-:W-:Y:S01]  /*2520*/  MOV R2, 0x40400000 ;  /* 0x4040000000027802 */ /* 0x000fe20000000f00 */
[----:B------:R-:W-:Y:S01]  /*2530*/  FMUL R13, R4, R4 ;  /* 0x00000004040d7220 */ /* 0x000fe20000400000 */
[----:B------:R-:W-:Y:S01]  /*2540*/  BAR.SYNC.DEFER_BLOCKING 0x0 ;  /* 0x0000000000007b1d */ /* 0x000fe20000010000 */
[----:B------:R-:W-:Y:S01]  /*2550*/  FADD R3, R0, R19 ;  /* 0x0000001300037221 */ /* 0x000fe20000000000 */
[----:B------:R-:W-:-:S04]  /*2560*/  FMUL R0, R7, R7 ;  /* 0x0000000707007220 */ /* 0x000fc80000400000 */
[----:B------:R-:W0:Y:S01]  /*2570*/  FCHK P0, R3, 3 ;  /* 0x4040000003007902 */ /* 0x000e220000000000 */
[----:B------:R-:W-:Y:S01]  /*2580*/  FFMA R2, R9, -R2, 1 ;  /* 0x3f80000009027423 */ /* 0x000fe20000000802 */
[----:B------:R-:W-:Y:S01]  /*2590*/  FFMA R0, R21, R21, R0 ;  /* 0x0000001515007223 */ /* 0x000fe20000000000 */
[----:B------:R-:W-:Y:S02]  /*25a0*/  BSSY.RECONVERGENT B2, `(.L_x_101) ;  /* 0x000000b000027945 */ /* 0x000fe40003800200 */
[----:B------:R-:W-:Y:S01]  /*25b0*/  FFMA R2, R2, R9, 0.3333333432674407959 ;  /* 0x3eaaaaab02027423 */ /* 0x000fe20000000009 */
[----:B------:R-:W-:-:S03]  /*25c0*/  FADD R16, R0, R13 ;  /* 0x0000000d00107221 */ /* 0x000fc60000000000 */
[----:B------:R-:W-:-:S04]  /*25d0*/  FFMA R8, R3, R2, RZ ;  /* 0x0000000203087223 */ /* 0x000fc800000000ff */
[----:B------:R-:W-:-:S04]  /*25e0*/  FFMA R9, R8, -3, R3 ;  /* 0xc040000008097823 */ /* 0x000fc80000000003 */
[----:B------:R-:W-:Y:S01]  /*25f0*/  FFMA R2, R2, R9, R8 ;  /* 0x0000000902027223 */ /* 0x000fe20000000008 */
[----:B0-----:R-:W-:Y:S06]  /*2600*/  @!P0 BRA `(.L_x_102) ;  /* 0x0000000000108947 */ /* 0x001fec0003800000 */
[----:B------:R-:W-:Y:S02]  /*2610*/  MOV R0, 0x40400000 ;  /* 0x4040000000007802 */ /* 0x000fe40000000f00 */
[----:B------:R-:W-:-:S07]  /*2620*/  MOV R8, 0x2640 ;  /* 0x0000264000087802 */ /* 0x000fce0000000f00 */
[----:B------:R-:W-:Y:S05]  /*2630*/  CALL.REL.NOINC `($__internal_5_$__cuda_sm3x_div_rn_noftz_f32_slowpath) ;  /* 0x0000001000dc7944 */ /* 0x000fea0003c00000 */
[----:B------:R-:W-:-:S07]  /*2640*/  IMAD.MOV.U32 R2, RZ, RZ, R0 ;  /* 0x000000ffff027224 */ /* 0x000fce00078e0000 */
.L_x_102:
[----:B------:R-:W-:Y:S05]  /*2650*/  BSYNC.RECONVERGENT B2 ;  /* 0x0000000000027941 */ /* 0x000fea0003800200 */
.L_x_101:
[C---:B------:R-:W-:Y:S01]  /*2660*/  FADD R12, -R2.reuse, R6 ;  /* 0x00000006020c7221 */ /* 0x040fe20000000100 */
[C---:B------:R-:W-:Y:S01]  /*2670*/  FADD R11, -R2.reuse, R5 ;  /* 0x00000005020b7221 */ /* 0x040fe20000000100 */
[----:B------:R-:W-:Y:S01]  /*2680*/  FADD R14, -R2, R19 ;  /* 0x00000013020e7221 */ /* 0x000fe20000000100 */
[----:B------:R-:W-:Y:S02]  /*2690*/  HFMA2 R9, -RZ, RZ, 1.541015625, -0.052093505859375 ;  /* 0x3e2aaaabff097431 */ /* 0x000fe400000001ff */
[----:B------:R-:W-:Y:S01]  /*26a0*/  FMUL R0, R12, R12 ;  /* 0x0000000c0c007220 */ /* 0x000fe20000400000 */
[----:B------:R-:W-:Y:S01]  /*26b0*/  MOV R8, 0x40c00000 ;  /* 0x40c0000000087802 */ /* 0x000fe20000000f00 */
[----:B------:R-:W-:Y:S02]  /*26c0*/  BSSY.RECONVERGENT B2, `(.L_x_103) ;  /* 0x000000e000027945 */ /* 0x000fe40003800200 */
[----:B------:R-:W-:-:S04]  /*26d0*/  FFMA R3, R11, R11, R0 ;  /* 0x0000000b0b037223 */ /* 0x000fc80000000000 */
[----:B------:R-:W-:Y:S01]  /*26e0*/  FFMA R3, R14, R14, R3 ;  /* 0x0000000e0e037223 */ /* 0x000fe20000000003 */
[----:B------:R-:W-:-:S03]  /*26f0*/  FFMA R0, R9, -R8, 1 ;  /* 0x3f80000009007423 */ /* 0x000fc60000000808 */
[----:B------:R-:W-:Y:S01]  /*2700*/  FFMA R3, R16, 2, R3 ;  /* 0x4000000010037823 */ /* 0x000fe20000000003 */
[----:B------:R-:W-:-:S03]  /*2710*/  FFMA R0, R0, R9, 0.16666667163372039795 ;  /* 0x3e2aaaab00007423 */ /* 0x000fc60000000009 */
[----:B------:R-:W0:Y:S01]  /*2720*/  FCHK P0, R3, 6 ;  /* 0x40c0000003007902 */ /* 0x000e220000000000 */
[----:B------:R-:W-:-:S04]  /*2730*/  FFMA R8, R3, R0, RZ ;  /* 0x0000000003087223 */ /* 0x000fc800000000ff */
[----:B------:R-:W-:-:S04]  /*2740*/  FFMA R9, R8, -6, R3 ;  /* 0xc0c0000008097823 */ /* 0x000fc80000000003 */
[----:B------:R-:W-:Y:S01]  /*2750*/  FFMA R0, R0, R9, R8 ;  /* 0x0000000900007223 */ /* 0x000fe20000000008 */
[----:B0-----:R-:W-:Y:S06]  /*2760*/  @!P0 BRA `(.L_x_104) ;  /* 0x00000000000c8947 */ /* 0x001fec0003800000 */
[----:B------:R-:W-:Y:S02]  /*2770*/  MOV R0, 0x40c00000 ;  /* 0x40c0000000007802 */ /* 0x000fe40000000f00 */
[----:B------:R-:W-:-:S07]  /*2780*/  MOV R8, 0x27a0 ;  /* 0x000027a000087802 */ /* 0x000fce0000000f00 */
[----:B------:R-:W-:Y:S05]  /*2790*/  CALL.REL.NOINC `($__internal_5_$__cuda_sm3x_div_rn_noftz_f32_slowpath) ;  /* 0x0000001000847944 */ /* 0x000fea0003c00000 */
.L_x_104:
[----:B------:R-:W-:Y:S05]  /*27a0*/  BSYNC.RECONVERGENT B2 ;  /* 0x0000000000027941 */ /* 0x000fea0003800200 */
.L_x_103:
[----:B------:R-:W-:Y:S01]  /*27b0*/  IADD3 R3, PT, PT, R0, -0xd000000, RZ ;  /* 0xf300000000037810 */ /* 0x000fe20007ffe0ff */
[----:B------:R0:W1:Y:S01]  /*27c0*/  MUFU.RSQ R9, R0 ;  /* 0x0000000000097308 */ /* 0x0000620000001400 */
[----:B------:R-:W-:Y:S02]  /*27d0*/  BSSY.RECONVERGENT B0, `(.L_x_105) ;  /* 0x000000b000007945 */ /* 0x000fe40003800200 */
[----:B------:R-:W-:-:S13]  /*27e0*/  ISETP.GT.U32.AND P0, PT, R3, 0x727fffff, PT ;  /* 0x727fffff0300780c */ /* 0x000fda0003f04070 */
[----:B0-----:R-:W-:Y:S05]  /*27f0*/  @!P0 BRA `(.L_x_106) ;  /* 0x0000000000108947 */ /* 0x001fea0003800000 */
[----:B------:R-:W-:-:S07]  /*2800*/  MOV R16, 0x2820 ;  /* 0x0000282000107802 */ /* 0x000fce0000000f00 */
[----:B-1----:R-:W-:Y:S05]  /*2810*/  CALL.REL.NOINC `($__internal_4_$__cuda_sm20_sqrt_rn_f32_slowpath) ;  /* 0x00000010000c7944 */ /* 0x002fea0003c00000 */
[----:B------:R-:W-:Y:S01]  /*2820*/  MOV R0, R3 ;  /* 0x0000000300007202 */ /* 0x000fe20000000f00 */
[----:B------:R-:W-:Y:S06]  /*2830*/  BRA `(.L_x_107) ;  /* 0x0000000000107947 */ /* 0x000fec0003800000 */
.L_x_106:
[C---:B-1----:R-:W-:Y:S01]  /*2840*/  FMUL.FTZ R3, R9.reuse, R0 ;  /* 0x0000000009037220 */ /* 0x042fe20000410000 */
[----:B------:R-:W-:-:S03]  /*2850*/  FMUL.FTZ R8, R9, 0.5 ;  /* 0x3f00000009087820 */ /* 0x000fc60000410000 */
[----:B------:R-:W-:-:S04]  /*2860*/  FFMA R0, -R3, R3, R0 ;  /* 0x0000000303007223 */ /* 0x000fc80000000100 */
[----:B------:R-:W-:-:S07]  /*2870*/  FFMA R0, R0, R8, R3 ;  /* 0x0000000800007223 */ /* 0x000fce0000000003 */
.L_x_107:
[----:B------:R-:W-:Y:S05]  /*2880*/  BSYNC.RECONVERGENT B0 ;  /* 0x0000000000007941 */ /* 0x000fea0003800200 */
.L_x_105:
[----:B------:R-:W-:Y:S01]  /*2890*/  FADD R23, R0, R0 ;  /* 0x0000000000177221 */ /* 0x000fe20000000000 */
[----:B------:R-:W-:Y:S03]  /*28a0*/  BSSY.RECONVERGENT B0, `(.L_x_108) ;  /* 0x000000e000007945 */ /* 0x000fe60003800200 */
[----:B------:R-:W-:-:S04]  /*28b0*/  FMUL R3, R23, R0 ;  /* 0x0000000017037220 */ /* 0x000fc80000400000 */
[----:B------:R-:W-:-:S05]  /*28c0*/  FMUL R9, R3, R0 ;  /* 0x0000000003097220 */ /* 0x000fca0000400000 */
[----:B------:R-:W-:-:S04]  /*28d0*/  IADD3 R0, PT, PT, R9, 0x1800000, RZ ;  /* 0x0180000009007810 */ /* 0x000fc80007ffe0ff */
[----:B------:R-:W-:-:S04]  /*28e0*/  LOP3.LUT R0, R0, 0x7f800000, RZ, 0xc0, !PT ;  /* 0x7f80000000007812 */ /* 0x000fc800078ec0ff */
[----:B------:R-:W-:-:S13]  /*28f0*/  ISETP.GT.U32.AND P0, PT, R0, 0x1ffffff, PT ;  /* 0x01ffffff0000780c */ /* 0x000fda0003f04070 */
[----:B------:R-:W-:Y:S05]  /*2900*/  @P0 BRA `(.L_x_109) ;  /* 0x00000000000c0947 */ /* 0x000fea0003800000 */
[----:B------:R-:W-:-:S07]  /*2910*/  MOV R8, 0x2930 ;  /* 0x0000293000087802 */ /* 0x000fce0000000f00 */
[----:B------:R-:W-:Y:S05]  /*2920*/  CALL.REL.NOINC `($__internal_3_$__cuda_sm20_rcp_rn_f32_slowpath) ;  /* 0x0000000800f07944 */ /* 0x000fea0003c00000 */
[----:B------:R-:W-:Y:S05]  /*2930*/  BRA `(.L_x_110) ;  /* 0x0000000000107947 */ /* 0x000fea0003800000 */
.L_x_109:
[----:B------:R-:W0:Y:S02]  /*2940*/  MUFU.RCP R0, R9 ;  /* 0x0000000900007308 */ /* 0x000e240000001000 */
[----:B0-----:R-:W-:-:S04]  /*2950*/  FFMA R3, R9, R0, -1 ;  /* 0xbf80000009037423 */ /* 0x001fc80000000000 */
[----:B------:R-:W-:-:S04]  /*2960*/  FADD.FTZ R3, -R3, -RZ ;  /* 0x800000ff03037221 */ /* 0x000fc80000010100 */
[----:B------:R-:W-:-:S07]  /*2970*/  FFMA R0, R0, R3, R0 ;  /* 0x0000000300007223 */ /* 0x000fce0000000000 */
.L_x_110:
[----:B------:R-:W-:Y:S05]  /*2980*/  BSYNC.RECONVERGENT B0 ;  /* 0x0000000000007941 */ /* 0x000fea0003800200 */
.L_x_108:
[----:B------:R-:W-:Y:S01]  /*2990*/  FMUL R3, R4, R21 ;  /* 0x0000001504037220 */ /* 0x000fe20000400000 */
[----:B------:R-:W-:Y:S01]  /*29a0*/  BSSY.RECONVERGENT B2, `(.L_x_111) ;  /* 0x000003d000027945 */ /* 0x000fe20003800200 */
[----:B------:R-:W-:Y:S02]  /*29b0*/  MOV R9, 0x400921fb ;  /* 0x400921fb00097802 */ /* 0x000fe40000000f00 */
[----:B------:R-:W-:Y:S01]  /*29c0*/  FFMA R8, R14, R7, -R3 ;  /* 0x000000070e087223 */ /* 0x000fe20000000803 */
[C---:B------:R-:W-:Y:S01]  /*29d0*/  FFMA R14, R12.reuse, R14, -R13 ;  /* 0x0000000e0c0e7223 */ /* 0x040fe2000000080d */
[----:B------:R-:W-:Y:S02]  /*29e0*/  FMUL R3, R12, R21 ;  /* 0x000000150c037220 */ /* 0x000fe40000400000 */
[-C--:B------:R-:W-:Y:S02]  /*29f0*/  FMUL R8, R8, R7.reuse ;  /* 0x0000000708087220 */ /* 0x080fe40000400000 */
[----:B------:R-:W-:-:S02]  /*2a00*/  FFMA R3, R4, R7, -R3 ;  /* 0x0000000704037223 */ /* 0x000fc40000000803 */
[----:B------:R-:W-:-:S04]  /*2a10*/  FFMA R8, R11, R14, -R8 ;  /* 0x0000000e0b087223 */ /* 0x000fc80000000808 */
[----:B------:R-:W-:Y:S01]  /*2a20*/  FFMA R3, R3, R21, R8 ;  /* 0x0000001503037223 */ /* 0x000fe20000000008 */
[----:B------:R-:W-:-:S03]  /*2a30*/  HFMA2 R8, -RZ, RZ, 133.625, 15144 ;  /* 0x582d7365ff087431 */ /* 0x000fc600000001ff */
[----:B------:R-:W-:-:S05]  /*2a40*/  FMUL R10, R3, R0 ;  /* 0x00000000030a7220 */ /* 0x000fca0000400000 */
[----:B------:R-:W-:-:S13]  /*2a50*/  FSETP.GTU.AND P0, PT, R10, -1, PT ;  /* 0xbf8000000a00780b */ /* 0x000fda0003f0c000 */
[----:B------:R-:W-:Y:S05]  /*2a60*/  @!P0 BRA `(.L_x_112) ;  /* 0x0000000000c08947 */ /* 0x000fea0003800000 */
[----:B------:R-:W-:Y:S01]  /*2a70*/  FSETP.GE.AND P0, PT, R10, 1, PT ;  /* 0x3f8000000a00780b */ /* 0x000fe20003f06000 */
[----:B------:R-:W-:Y:S01]  /*2a80*/  IMAD.MOV.U32 R8, RZ, RZ, 0x382d7365 ;  /* 0x382d7365ff087424 */ /* 0x000fe200078e00ff */
[----:B------:R-:W-:-:S11]  /*2a90*/  MOV R9, 0x4000c152 ;  /* 0x4000c15200097802 */ /* 0x000fd60000000f00 */
[----:B------:R-:W-:Y:S05]  /*2aa0*/  @P0 BRA `(.L_x_112) ;  /* 0x0000000000b00947 */ /* 0x000fea0003800000 */
[----:B------:R-:W-:Y:S01]  /*2ab0*/  HFMA2 R0, -RZ, RZ, 1.75, 0 ;  /* 0x3f000000ff007431 */ /* 0x000fe200000001ff */
[C---:B------:R-:W-:Y:S01]  /*2ac0*/  FSETP.NEU.AND P1, PT, |R10|.reuse, 1, PT ;  /* 0x3f8000000a00780b */ /* 0x040fe20003f2d200 */
[----:B------:R-:W-:Y:S01]  /*2ad0*/  HFMA2 R11, -RZ, RZ, 2.125, 0 ;  /* 0x40400000ff0b7431 */ /* 0x000fe200000001ff */
[C---:B------:R-:W-:Y:S01]  /*2ae0*/  FSETP.GT.AND P0, PT, |R10|.reuse, 0.56000000238418579102, PT ;  /* 0x3f0f5c290a00780b */ /* 0x040fe20003f04200 */
[----:B------:R-:W-:Y:S01]  /*2af0*/  BSSY.RECONVERGENT B3, `(.L_x_113) ;  /* 0x0000023000037945 */ /* 0x000fe20003800200 */
[----:B------:R-:W-:Y:S01]  /*2b00*/  MOV R9, 0x3d10ecef ;  /* 0x3d10ecef00097802 */ /* 0x000fe20000000f00 */
[----:B------:R-:W-:-:S04]  /*2b10*/  FFMA R0, |R10|, -R0, 0.5 ;  /* 0x3f0000000a007423 */ /* 0x000fc80000000a00 */
[----:B------:R-:W0:Y:S02]  /*2b20*/  MUFU.RSQ R3, R0 ;  /* 0x0000000000037308 */ /* 0x000e240000001400 */
[----:B0-----:R-:W-:Y:S01]  /*2b30*/  FMUL R8, R0, R3 ;  /* 0x0000000300087220 */ /* 0x001fe20000400000 */
[----:B------:R-:W-:-:S04]  /*2b40*/  FMUL R3, R3, -0.5 ;  /* 0xbf00000003037820 */ /* 0x000fc80000400000 */
[----:B------:R-:W-:-:S04]  /*2b50*/  FFMA R3, R8, R3, 0.5 ;  /* 0x3f00000008037423 */ /* 0x000fc80000000003 */
[----:B------:R-:W-:Y:S01]  /*2b60*/  FFMA R3, R8, R3, R8 ;  /* 0x0000000308037223 */ /* 0x000fe20000000008 */
[----:B------:R-:W-:-:S04]  /*2b70*/  MOV R8, 0x3eaaaaab ;  /* 0x3eaaaaab00087802 */ /* 0x000fc80000000f00 */
[----:B------:R-:W-:Y:S01]  /*2b80*/  FSEL R3, R3, RZ, P1 ;  /* 0x000000ff03037208 */ /* 0x000fe20000800000 */
[----:B------:R-:W-:Y:S01]  /*2b90*/  FFMA R11, R8, -R11, 1 ;  /* 0x3f800000080b7423 */ /* 0x000fe2000000080b */
[----:B------:R-:W-:Y:S02]  /*2ba0*/  FSETP.GT.AND P1, PT, R10, 0.56000000238418579102, PT ;  /* 0x3f0f5c290a00780b */ /* 0x000fe40003f24000 */
[----:B------:R-:W-:-:S04]  /*2bb0*/  FSEL R3, R3, |R10|, P0 ;  /* 0x4000000a03037208 */ /* 0x000fc80000000000 */
[----:B------:R-:W-:-:S05]  /*2bc0*/  LOP3.LUT R3, R3, 0x80000000, R10, 0xb8, !PT ;  /* 0x8000000003037812 */ /* 0x000fca00078eb80a */
[----:B------:R-:W-:-:S04]  /*2bd0*/  FMUL R0, R3, R3 ;  /* 0x0000000303007220 */ /* 0x000fc80000400000 */
[----:B------:R-:W-:-:S04]  /*2be0*/  FFMA R9, R0, R9, 0.016980519518256187439 ;  /* 0x3c8b1abb00097423 */ /* 0x000fc80000000009 */
[----:B------:R-:W-:-:S04]  /*2bf0*/  FFMA R9, R0, R9, 0.030762933194637298584 ;  /* 0x3cfc028c00097423 */ /* 0x000fc80000000009 */
[----:B------:R-:W-:-:S04]  /*2c00*/  FFMA R9, R0, R9, 0.044709417968988418579 ;  /* 0x3d37213900097423 */ /* 0x000fc80000000009 */
[----:B------:R-:W-:-:S04]  /*2c10*/  FFMA R9, R0, R9, 0.074989043176174163818 ;  /* 0x3d9993db00097423 */ /* 0x000fc80000000009 */
[----:B------:R-:W-:-:S04]  /*2c20*/  FFMA R9, R0, R9, 0.16666707396507263184 ;  /* 0x3e2aaac600097423 */ /* 0x000fc80000000009 */
[----:B------:R-:W-:Y:S01]  /*2c30*/  FMUL R0, R0, R9 ;  /* 0x0000000900007220 */ /* 0x000fe20000400000 */
[----:B------:R-:W-:-:S03]  /*2c40*/  HFMA2 R9, -RZ, RZ, 1.9599609375, 20144 ;  /* 0x3fd774ebff097431 */ /* 0x000fc600000001ff */
[----:B------:R-:W-:-:S05]  /*2c50*/  FFMA R3, R3, R0, R3 ;  /* 0x0000000003037223 */ /* 0x000fca0000000003 */
[----:B------:R-:W-:-:S05]  /*2c60*/  FSEL R0, R3, -R3, P0 ;  /* 0x8000000303007208 */ /* 0x000fca0000000000 */
[----:B------:R-:W-:Y:S01]  /*2c70*/  @!P1 FFMA R3, R9, 0.93318945169448852539, R0 ;  /* 0x3f6ee58109039823 */ /* 0x000fe20000000000 */
[----:B------:R-:W-:-:S03]  /*2c80*/  FFMA R0, R11, R8, 0.3333333432674407959 ;  /* 0x3eaaaaab0b007423 */ /* 0x000fc60000000008 */
[----:B------:R-:W-:-:S04]  /*2c90*/  @P0 FADD R3, R3, R3 ;  /* 0x0000000303030221 */ /* 0x000fc80000000000 */
        /* <DEDUP_REMOVED lines=8> */
.L_x_114:
[----:B------:R-:W-:Y:S05]  /*2d20*/  BSYNC.RECONVERGENT B3 ;  /* 0x0000000000037941 */ /* 0x000fea0003800200 */
.L_x_113:
[----:B------:R-:W0:Y:S01]  /*2d30*/  F2F.F64.F32 R8, R0 ;  /* 0x0000000000087310 */ /* 0x000e220000201800 */
[----:B------:R-:W-:Y:S01]  /*2d40*/  UMOV UR4, 0x382d7365 ;  /* 0x382d736500047882 */ /* 0x000fe20000000000 */
[----:B------:R-:W-:Y:S02]  /*2d50*/  UMOV UR5, 0x4000c152 ;  /* 0x4000c15200057882 */ /* 0x000fe40000000000 */
[----:B0-----:R-:W-:-:S11]  /*2d60*/  DADD R8, R8, UR4 ;  /* 0x0000000408087e29 */ /* 0x001fd60008000000 */
.L_x_112:
[----:B------:R-:W-:Y:S05]  /*2d70*/  BSYNC.RECONVERGENT B2 ;  /* 0x0000000000027941 */ /* 0x000fea0003800200 */
.L_x_111:
[----:B------:R-:W-:Y:S01]  /*2d80*/  DSETP.NEU.AND P0, PT, |R8|, +INF , PT ;  /* 0x7ff000000800742a */ /* 0x000fe20003f0d200 */
[----:B------:R-:W-:-:S13]  /*2d90*/  BSSY.RECONVERGENT B0, `(.L_x_115) ;  /* 0x000001e000007945 */ /* 0x000fda0003800200 */
[----:B------:R-:W-:Y:S01]  /*2da0*/  @!P0 DMUL R28, RZ, R8 ;  /* 0x00000008ff1c8228 */ /* 0x000fe20000000000 */
[----:B------:R-:W-:Y:S01]  /*2db0*/  @!P0 MOV R0, 0x1 ;  /* 0x0000000100008802 */ /* 0x000fe20000000f00 */
[----:B------:R-:W-:Y:S09]  /*2dc0*/  @!P0 BRA `(.L_x_116) ;  /* 0x0000000000688947 */ /* 0x000ff20003800000 */
[----:B------:R-:W-:Y:S01]  /*2dd0*/  UMOV UR4, 0x6dc9c883 ;  /* 0x6dc9c88300047882 */ /* 0x000fe20000000000 */
[----:B------:R-:W-:Y:S01]  /*2de0*/  UMOV UR5, 0x3fe45f30 ;  /* 0x3fe45f3000057882 */ /* 0x000fe20000000000 */
[C---:B------:R-:W-:Y:S01]  /*2df0*/  DSETP.GE.AND P0, PT, |R8|.reuse, 2.14748364800000000000e+09, PT ;  /* 0x41e000000800742a */ /* 0x040fe20003f06200 */
[----:B------:R-:W-:Y:S01]  /*2e00*/  BSSY.RECONVERGENT B1, `(.L_x_117) ;  /* 0x0000015000017945 */ /* 0x000fe20003800200 */
[----:B------:R-:W-:Y:S01]  /*2e10*/  DMUL R10, R8, UR4 ;  /* 0x00000004080a7c28 */ /* 0x000fe20008000000 */
[----:B------:R-:W-:Y:S01]  /*2e20*/  UMOV UR4, 0x54442d18 ;  /* 0x54442d1800047882 */ /* 0x000fe20000000000 */
[----:B------:R-:W-:-:S04]  /*2e30*/  UMOV UR5, 0x3ff921fb ;  /* 0x3ff921fb00057882 */ /* 0x000fc80000000000 */
[----:B------:R-:W0:Y:S08]  /*2e40*/  F2I.F64 R0, R10 ;  /* 0x0000000a00007311 */ /* 0x000e300000301100 */
[----:B0-----:R-:W0:Y:S02]  /*2e50*/  I2F.F64 R28, R0 ;  /* 0x00000000001c7312 */ /* 0x001e240000201c00 */
[----:B0-----:R-:W-:Y:S01]  /*2e60*/  DFMA R12, R28, -UR4, R8 ;  /* 0x800000041c0c7c2b */ /* 0x001fe20008000008 */
[----:B------:R-:W-:Y:S01]  /*2e70*/  UMOV UR4, 0x33145c00 ;  /* 0x33145c0000047882 */ /* 0x000fe20000000000 */
[----:B------:R-:W-:-:S06]  /*2e80*/  UMOV UR5, 0x3c91a626 ;  /* 0x3c91a62600057882 */ /* 0x000fcc0000000000 */
[----:B------:R-:W-:Y:S01]  /*2e90*/  DFMA R12, R28, -UR4, R12 ;  /* 0x800000041c0c7c2b */ /* 0x000fe2000800000c */
[----:B------:R-:W-:Y:S01]  /*2ea0*/  UMOV UR4, 0x252049c0 ;  /* 0x252049c000047882 */ /* 0x000fe20000000000 */
[----:B------:R-:W-:-:S06]  /*2eb0*/  UMOV UR5, 0x397b839a ;  /* 0x397b839a00057882 */ /* 0x000fcc0000000000 */
[----:B------:R-:W-:Y:S01]  /*2ec0*/  DFMA R28, R28, -UR4, R12 ;  /* 0x800000041c1c7c2b */ /* 0x000fe2000800000c */
[----:B------:R-:W-:Y:S10]  /*2ed0*/  @!P0 BRA `(.L_x_118) ;  /* 0x00000000001c8947 */ /* 0x000ff40003800000 */
[----:B------:R-:W-:Y:S01]  /*2ee0*/  IMAD.MOV.U32 R12, RZ, RZ, R8 ;  /* 0x000000ffff0c7224 */ /* 0x000fe200078e0008 */
[----:B------:R-:W-:Y:S02]  /*2ef0*/  MOV R3, R9 ;  /* 0x0000000900037202 */ /* 0x000fe40000000f00 */
[----:B------:R-:W-:-:S07]  /*2f00*/  MOV R0, 0x2f20 ;  /* 0x00002f2000007802 */ /* 0x000fce0000000f00 */
[----:B------:R-:W-:Y:S05]  /*2f10*/  CALL.REL.NOINC `($_Z7NormalsPfPiiiiS_$__internal_trig_reduction_slowpathd) ;  /* 0x00000010003c7944 */ /* 0x000fea0003c00000 */
[----:B------:R-:W-:Y:S02]  /*2f20*/  MOV R0, R3 ;  /* 0x0000000300007202 */ /* 0x000fe40000000f00 */
[----:B------:R-:W-:Y:S02]  /*2f30*/  MOV R28, R12 ;  /* 0x0000000c001c7202 */ /* 0x000fe40000000f00 */
[----:B------:R-:W-:-:S07]  /*2f40*/  MOV R29, R13 ;  /* 0x0000000d001d7202 */ /* 0x000fce0000000f00 */
.L_x_118:
[----:B------:R-:W-:Y:S05]  /*2f50*/  BSYNC.RECONVERGENT B1 ;  /* 0x0000000000017941 */ /* 0x000fea0003800200 */
.L_x_117:
[----:B------:R-:W-:-:S07]  /*2f60*/  IADD3 R0, PT, PT, R0, 0x1, RZ ;  /* 0x0000000100007810 */ /* 0x000fce0007ffe0ff */
.L_x_116:
[----:B------:R-:W-:Y:S05]  /*2f70*/  BSYNC.RECONVERGENT B0 ;  /* 0x0000000000007941 */ /* 0x000fea0003800200 */
.L_x_115:
[----:B------:R-:W0:Y:S01]  /*2f80*/  LDCU.64 UR4, c[0x4][0x8] ;  /* 0x01000100ff0477ac */ /* 0x000e220008000a00 */
[----:B------:R-:W-:-:S04]  /*2f90*/  SHF.L.U32 R3, R0, 0x6, RZ ;  /* 0x0000000600037819 */ /* 0x000fc800000006ff */
[----:B------:R-:W-:-:S04]  /*2fa0*/  LOP3.LUT R3, R3, 0x40, RZ, 0xc0, !PT ;  /* 0x0000004003037812 */ /* 0x000fc800078ec0ff */
[----:B0-----:R-:W-:-:S04]  /*2fb0*/  IADD3 R16, P0, PT, R3, UR4, RZ ;  /* 0x0000000403107c10 */ /* 0x001fc8000ff1e0ff */
[----:B------:R-:W-:-:S05]  /*2fc0*/  IADD3.X R17, PT, PT, RZ, UR5, RZ, P0, !PT ;  /* 0x00000005ff117c10 */ /* 0x000fca00087fe4ff */
[----:B------:R-:W2:Y:S04]  /*2fd0*/  LDG.E.128.CONSTANT R8, desc[UR10][R16.64] ;  /* 0x0000000a10087981 */ /* 0x000ea8000c1e9d00 */
[----:B------:R-:W3:Y:S04]  /*2fe0*/  LDG.E.128.CONSTANT R12, desc[UR10][R16.64+0x10] ;  /* 0x0000100a100c7981 */ /* 0x000ee8000c1e9d00 */
[----:B------:R-:W4:Y:S01]  /*2ff0*/  LDG.E.128.CONSTANT R16, desc[UR10][R16.64+0x20] ;  /* 0x0000200a10107981 */ /* 0x000f22000c1e9d00 */
[----:B------:R-:W-:Y:S01]  /*3000*/  LOP3.LUT R3, R0, 0x1, RZ, 0xc0, !PT ;  /* 0x0000000100037812 */ /* 0x000fe200078ec0ff */
[----:B------:R-:W-:Y:S01]  /*3010*/  HFMA2 R24, -RZ, RZ, 0.00974273681640625, -2.12192535400390625e-05 ;  /* 0x20fd8164ff187431 */ /* 0x000fe200000001ff */
[----:B------:R-:W-:Y:S01]  /*3020*/  DMUL R26, R28, R28 ;  /* 0x0000001c1c1a7228 */ /* 0x000fe20000000000 */
[----:B------:R-:W-:Y:S01]  /*3030*/  BSSY.RECONVERGENT B2, `(.L_x_119) ;  /* 0x0000023000027945 */ /* 0x000fe20003800200 */
[----:B------:R-:W-:Y:S01]  /*3040*/  ISETP.NE.U32.AND P0, PT, R3, 0x1, PT ;  /* 0x000000010300780c */ /* 0x000fe20003f05070 */
[----:B------:R-:W-:-:S05]  /*3050*/  IMAD.MOV.U32 R3, RZ, RZ, 0x3da8ff83 ;  /* 0x3da8ff83ff037424 */ /* 0x000fca00078e00ff */
[----:B------:R-:W-:Y:S02]  /*3060*/  FSEL R25, -R3, 0.11223486810922622681, !P0 ;  /* 0x3de5db6503197808 */ /* 0x000fe40004000100 */
[----:B------:R-:W-:-:S06]  /*3070*/  FSEL R24, R24, -8.06006814911005101289e+34, !P0 ;  /* 0xf9785eba18187808 */ /* 0x000fcc0004000000 */
[----:B--2---:R-:W-:-:S08]  /*3080*/  DFMA R8, R26, R24, R8 ;  /* 0x000000181a08722b */ /* 0x004fd00000000008 */
[----:B------:R-:W-:-:S08]  /*3090*/  DFMA R8, R26, R8, R10 ;  /* 0x000000081a08722b */ /* 0x000fd0000000000a */
[----:B---3--:R-:W-:-:S08]  /*30a0*/  DFMA R8, R26, R8, R12 ;  /* 0x000000081a08722b */ /* 0x008fd0000000000c */
[----:B------:R-:W-:-:S08]  /*30b0*/  DFMA R8, R26, R8, R14 ;  /* 0x000000081a08722b */ /* 0x000fd0000000000e */
[----:B----4-:R-:W-:-:S08]  /*30c0*/  DFMA R8, R26, R8, R16 ;  /* 0x000000081a08722b */ /* 0x010fd00000000010 */
[----:B------:R-:W-:-:S08]  /*30d0*/  DFMA R8, R26, R8, R18 ;  /* 0x000000081a08722b */ /* 0x000fd00000000012 */
[----:B------:R-:W-:Y:S02]  /*30e0*/  DFMA R28, R8, R28, R28 ;  /* 0x0000001c081c722b */ /* 0x000fe4000000001c */
[----:B------:R-:W-:-:S10]  /*30f0*/  DFMA R8, R26, R8, 1 ;  /* 0x3ff000001a08742b */ /* 0x000fd40000000008 */
[----:B------:R-:W-:Y:S02]  /*3100*/  FSEL R10, R8, R28, !P0 ;  /* 0x0000001c080a7208 */ /* 0x000fe40004000000 */
[----:B------:R-:W-:Y:S02]  /*3110*/  FSEL R11, R9, R29, !P0 ;  /* 0x0000001d090b7208 */ /* 0x000fe40004000000 */
[----:B------:R-:W-:-:S04]  /*3120*/  LOP3.LUT P0, RZ, R0, 0x2, RZ, 0xc0, !PT ;  /* 0x0000000200ff7812 */ /* 0x000fc8000780c0ff */
[----:B------:R-:W-:-:S10]  /*3130*/  DADD R8, RZ, -R10 ;  /* 0x00000000ff087229 */ /* 0x000fd4000000080a */
[----:B------:R-:W-:Y:S02]  /*3140*/  FSEL R8, R10, R8, !P0 ;  /* 0x000000080a087208 */ /* 0x000fe40004000000 */
[----:B------:R-:W-:-:S04]  /*3150*/  FSEL R9, R11, R9, !P0 ;  /* 0x000000090b097208 */ /* 0x000fc80004000000 */
[----:B------:R-:W0:Y:S02]  /*3160*/  F2F.F32.F64 R8, R8 ;  /* 0x0000000800087310 */ /* 0x000e240000301000 */
[----:B0-----:R-:W-:-:S04]  /*3170*/  FFMA R23, R23, R8, R2 ;  /* 0x0000000817177223 */ /* 0x001fc80000000002 */
[C---:B------:R-:W-:Y:S01]  /*3180*/  FADD R2, -R23.reuse, R5 ;  /* 0x0000000517027221 */ /* 0x040fe20000000100 */
[----:B------:R-:W-:-:S03]  /*3190*/  FADD R6, -R23, R6 ;  /* 0x0000000617067221 */ /* 0x000fc60000000100 */
[----:B------:R-:W0:Y:S08]  /*31a0*/  MUFU.RCP R3, R2 ;  /* 0x0000000200037308 */ /* 0x000e300000001000 */
[----:B------:R-:W1:Y:S01]  /*31b0*/  FCHK P0, R7, R2 ;  /* 0x0000000207007302 */ /* 0x000e620000000000 */
[----:B0-----:R-:W-:-:S04]  /*31c0*/  FFMA R0, -R2, R3, 1 ;  /* 0x3f80000002007423 */ /* 0x001fc80000000103 */
[----:B------:R-:W-:-:S04]  /*31d0*/  FFMA R0, R3, R0, R3 ;  /* 0x0000000003007223 */ /* 0x000fc80000000003 */
[----:B------:R-:W-:-:S04]  /*31e0*/  FFMA R3, R0, R7, RZ ;  /* 0x0000000700037223 */ /* 0x000fc800000000ff */
[----:B------:R-:W-:-:S04]  /*31f0*/  FFMA R10, -R2, R3, R7 ;  /* 0x00000003020a7223 */ /* 0x000fc80000000107 */
[----:B------:R-:W-:Y:S01]  /*3200*/  FFMA R0, R0, R10, R3 ;  /* 0x0000000a00007223 */ /* 0x000fe20000000003 */
[----:B-1----:R-:W-:Y:S06]  /*3210*/  @!P0 BRA `(.L_x_120) ;  /* 0x0000000000108947 */ /* 0x002fec0003800000 */
[----:B------:R-:W-:Y:S02]  /*3220*/  MOV R3, R7 ;  /* 0x0000000700037202 */ /* 0x000fe40000000f00 */
[----:B------:R-:W-:Y:S02]  /*3230*/  MOV R0, R2 ;  /* 0x0000000200007202 */ /* 0x000fe40000000f00 */
[----:B------:R-:W-:-:S07]  /*3240*/  MOV R8, 0x3260 ;  /* 0x0000326000087802 */ /* 0x000fce0000000f00 */
[----:B------:R-:W-:Y:S05]  /*3250*/  CALL.REL.NOINC `($__internal_5_$__cuda_sm3x_div_rn_noftz_f32_slowpath) ;  /* 0x0000000400d47944 */ /* 0x000fea0003c00000 */
.L_x_120:
[----:B------:R-:W-:Y:S05]  /*3260*/  BSYNC.RECONVERGENT B2 ;  /* 0x0000000000027941 */ /* 0x000fea0003800200 */
.L_x_119:
[C---:B------:R-:W-:Y:S01]  /*3270*/  FFMA R8, R0.reuse, -R7, R6 ;  /* 0x8000000700087223 */ /* 0x040fe20000000006 */
[----:B------:R-:W-:Y:S01]  /*3280*/  FFMA R3, R0, -R21, R4 ;  /* 0x8000001500037223 */ /* 0x000fe20000000004 */
[----:B------:R-:W-:Y:S02]  /*3290*/  BSSY.RECONVERGENT B2, `(.L_x_121) ;  /* 0x000000e000027945 */ /* 0x000fe40003800200 */
[----:B------:R-:W0:Y:S08]  /*32a0*/  MUFU.RCP R5, R8 ;  /* 0x0000000800057308 */ /* 0x000e300000001000 */
[----:B------:R-:W1:Y:S01]  /*32b0*/  FCHK P0, -R3, R8 ;  /* 0x0000000803007302 */ /* 0x000e620000000100 */
[----:B0-----:R-:W-:-:S04]  /*32c0*/  FFMA R6, -R8, R5, 1 ;  /* 0x3f80000008067423 */ /* 0x001fc80000000105 */
[----:B------:R-:W-:-:S04]  /*32d0*/  FFMA R6, R5, R6, R5 ;  /* 0x0000000605067223 */ /* 0x000fc80000000005 */
[----:B------:R-:W-:-:S04]  /*32e0*/  FFMA R5, -R3, R6, RZ ;  /* 0x0000000603057223 */ /* 0x000fc800000001ff */
[----:B------:R-:W-:-:S04]  /*32f0*/  FFMA R4, -R8, R5, -R3 ;  /* 0x0000000508047223 */ /* 0x000fc80000000903 */
[----:B------:R-:W-:Y:S01]  /*3300*/  FFMA R4, R6, R4, R5 ;  /* 0x0000000406047223 */ /* 0x000fe20000000005 */
[----:B-1----:R-:W-:Y:S06]  /*3310*/  @!P0 BRA `(.L_x_122) ;  /* 0x0000000000148947 */ /* 0x002fec0003800000 */
[----:B------:R-:W-:Y:S01]  /*3320*/  MOV R0, R8 ;  /* 0x0000000800007202 */ /* 0x000fe20000000f00 */
[----:B------:R-:W-:Y:S01]  /*3330*/  FADD R3, -R3, -RZ ;  /* 0x800000ff03037221 */ /* 0x000fe20000000100 */
[----:B------:R-:W-:-:S07]  /*3340*/  MOV R8, 0x3360 ;  /* 0x0000336000087802 */ /* 0x000fce0000000f00 */
[----:B------:R-:W-:Y:S05]  /*3350*/  CALL.REL.NOINC `($__internal_5_$__cuda_sm3x_div_rn_noftz_f32_slowpath) ;  /* 0x0000000400947944 */ /* 0x000fea0003c00000 */
[----:B------:R-:W-:-:S07]  /*3360*/  MOV R4, R0 ;  /* 0x0000000000047202 */ /* 0x000fce0000000f00 */
.L_x_122:
[----:B------:R-:W-:Y:S05]  /*3370*/  BSYNC.RECONVERGENT B2 ;  /* 0x0000000000027941 */ /* 0x000fea0003800200 */
.L_x_121:
[----:B------:R-:W0:Y:S01]  /*3380*/  MUFU.RCP R3, R2 ;  /* 0x0000000200037308 */ /* 0x000e220000001000 */
[----:B------:R-:W-:Y:S01]  /*3390*/  FFMA R7, R4, R7, R21 ;  /* 0x0000000704077223 */ /* 0x000fe20000000015 */
[----:B------:R-:W-:Y:S06]  /*33a0*/  BSSY.RECONVERGENT B2, `(.L_x_123) ;  /* 0x000000c000027945 */ /* 0x000fec0003800200 */
[----:B------:R-:W1:Y:S01]  /*33b0*/  FCHK P0, -R7, R2 ;  /* 0x0000000207007302 */ /* 0x000e620000000100 */
[----:B0-----:R-:W-:-:S04]  /*33c0*/  FFMA R0, -R2, R3, 1 ;  /* 0x3f80000002007423 */ /* 0x001fc80000000103 */
[----:B------:R-:W-:-:S04]  /*33d0*/  FFMA R0, R3, R0, R3 ;  /* 0x0000000003007223 */ /* 0x000fc80000000003 */
[----:B------:R-:W-:-:S04]  /*33e0*/  FFMA R3, R0, -R7, RZ ;  /* 0x8000000700037223 */ /* 0x000fc800000000ff */
[----:B------:R-:W-:-:S04]  /*33f0*/  FFMA R6, -R2, R3, -R7 ;  /* 0x0000000302067223 */ /* 0x000fc80000000907 */
[----:B------:R-:W-:Y:S01]  /*3400*/  FFMA R0, R0, R6, R3 ;  /* 0x0000000600007223 */ /* 0x000fe20000000003 */
[----:B-1----:R-:W-:Y:S06]  /*3410*/  @!P0 BRA `(.L_x_124) ;  /* 0x0000000000108947 */ /* 0x002fec0003800000 */
[----:B------:R-:W-:Y:S01]  /*3420*/  FADD R3, -R7, -RZ ;  /* 0x800000ff07037221 */ /* 0x000fe20000000100 */
[----:B------:R-:W-:Y:S02]  /*3430*/  MOV R0, R2 ;  /* 0x0000000200007202 */ /* 0x000fe40000000f00 */
[----:B------:R-:W-:-:S07]  /*3440*/  MOV R8, 0x3460 ;  /* 0x0000346000087802 */ /* 0x000fce0000000f00 */
[----:B------:R-:W-:Y:S05]  /*3450*/  CALL.REL.NOINC `($__internal_5_$__cuda_sm3x_div_rn_noftz_f32_slowpath) ;  /* 0x0000000400547944 */ /* 0x000fea0003c00000 */
.L_x_124:
[----:B------:R-:W-:Y:S05]  /*3460*/  BSYNC.RECONVERGENT B2 ;  /* 0x0000000000027941 */ /* 0x000fea0003800200 */
.L_x_123:
[----:B------:R-:W0:Y:S01]  /*3470*/  LDC.64 R2, c[0x0][0x3a0] ;  /* 0x0000e800ff027b82 */ /* 0x000e220000000a00 */
[----:B------:R-:W-:-:S04]  /*3480*/  IMAD R5, R20, 0x3, RZ ;  /* 0x0000000314057824 */ /* 0x000fc800078e02ff */
[----:B0-----:R-:W-:-:S04]  /*3490*/  IMAD.WIDE R2, R5, 0x4, R2 ;  /* 0x0000000405027825 */ /* 0x001fc800078e0202 */
[----:B------:R-:W-:Y:S01]  /*34a0*/  HFMA2 R5, -RZ, RZ, 1.875, 0 ;  /* 0x3f800000ff057431 */ /* 0x000fe200000001ff */
[----:B------:R-:W-:Y:S04]  /*34b0*/  STG.E desc[UR10][R2.64], R0 ;  /* 0x0000000002007986 */ /* 0x000fe8000c10190a */
[----:B------:R-:W-:Y:S04]  /*34c0*/  STG.E desc[UR10][R2.64+0x4], R4 ;  /* 0x0000040402007986 */ /* 0x000fe8000c10190a */
[----:B------:R-:W-:Y:S01]  /*34d0*/  STG.E desc[UR10][R2.64+0x8], R5 ;  /* 0x0000080502007986 */ /* 0x000fe2000c10190a */
[----:B------:R-:W-:Y:S05]  /*34e0*/  EXIT ;  /* 0x000000000000794d */ /* 0x000fea0003800000 */
        .weak           $__internal_3_$__cuda_sm20_rcp_rn_f32_slowpath
        .type           $__internal_3_$__cuda_sm20_rcp_rn_f32_slowpath,@function
        .size           $__internal_3_$__cuda_sm20_rcp_rn_f32_slowpath,($__internal_4_$__cuda_sm20_sqrt_rn_f32_slowpath - $__internal_3_$__cuda_sm20_rcp_rn_f32_slowpath)
$__internal_3_$__cuda_sm20_rcp_rn_f32_slowpath:
[----:B------:R-:W-:Y:S01]  /*34f0*/  SHF.L.U32 R3, R9, 0x1, RZ ;  /* 0x0000000109037819 */ /* 0x000fe200000006ff */
[----:B------:R-:W-:Y:S01]  /*3500*/  BSSY.RECONVERGENT B1, `(.L_x_125) ;  /* 0x0000031000017945 */ /* 0x000fe20003800200 */
[----:B------:R-:W-:Y:S02]  /*3510*/  MOV R0, R9 ;  /* 0x0000000900007202 */ /* 0x000fe40000000f00 */
[----:B------:R-:W-:-:S04]  /*3520*/  SHF.R.U32.HI R3, RZ, 0x18, R3 ;  /* 0x00000018ff037819 */ /* 0x000fc80000011603 */
[----:B------:R-:W-:-:S13]  /*3530*/  ISETP.NE.U32.AND P0, PT, R3, RZ, PT ;  /* 0x000000ff0300720c */ /* 0x000fda0003f05070 */
[----:B------:R-:W-:Y:S05]  /*3540*/  @P0 BRA `(.L_x_126) ;  /* 0x0000000000280947 */ /* 0x000fea0003800000 */
[----:B------:R-:W-:-:S05]  /*3550*/  IMAD.SHL.U32 R3, R0, 0x2, RZ ;  /* 0x0000000200037824 */ /* 0x000fca00078e00ff */
[----:B------:R-:W-:-:S13]  /*3560*/  ISETP.NE.AND P0, PT, R3, RZ, PT ;  /* 0x000000ff0300720c */ /* 0x000fda0003f05270 */
[----:B------:R-:W-:Y:S01]  /*3570*/  @P0 FFMA R10, R0, 1.84467440737095516160e+19, RZ ;  /* 0x5f800000000a0823 */ /* 0x000fe200000000ff */
[----:B------:R-:W-:Y:S08]  /*3580*/  @!P0 MUFU.RCP R9, R0 ;  /* 0x0000000000098308 */ /* 0x000ff00000001000 */
[----:B------:R-:W0:Y:S02]  /*3590*/  @P0 MUFU.RCP R3, R10 ;  /* 0x0000000a00030308 */ /* 0x000e240000001000 */
[----:B0-----:R-:W-:-:S04]  /*35a0*/  @P0 FFMA R15, R10, R3, -1 ;  /* 0xbf8000000a0f0423 */ /* 0x001fc80000000003 */
[----:B------:R-:W-:-:S04]  /*35b0*/  @P0 FADD.FTZ R16, -R15, -RZ ;  /* 0x800000ff0f100221 */ /* 0x000fc80000010100 */
[----:B------:R-:W-:-:S04]  /*35c0*/  @P0 FFMA R3, R3, R16, R3 ;  /* 0x0000001003030223 */ /* 0x000fc80000000003 */
[----:B------:R-:W-:Y:S01]  /*35d0*/  @P0 FFMA R9, R3, 1.84467440737095516160e+19, RZ ;  /* 0x5f80000003090823 */ /* 0x000fe200000000ff */
[----:B------:R-:W-:Y:S06]  /*35e0*/  BRA `(.L_x_127) ;  /* 0x0000000000887947 */ /* 0x000fec0003800000 */
.L_x_126:
[----:B------:R-:W-:-:S04]  /*35f0*/  IADD3 R9, PT, PT, R3, -0xfd, RZ ;  /* 0xffffff0303097810 */ /* 0x000fc80007ffe0ff */
[----:B------:R-:W-:-:S13]  /*3600*/  ISETP.GT.U32.AND P0, PT, R9, 0x1, PT ;  /* 0x000000010900780c */ /* 0x000fda0003f04070 */
[----:B------:R-:W-:Y:S05]  /*3610*/  @P0 BRA `(.L_x_128) ;  /* 0x0000000000780947 */ /* 0x000fea0003800000 */
[----:B------:R-:W-:Y:S01]  /*3620*/  LOP3.LUT R10, R0, 0x7fffff, RZ, 0xc0, !PT ;  /* 0x007fffff000a7812 */ /* 0x000fe200078ec0ff */
[----:B------:R-:W-:Y:S01]  /*3630*/  HFMA2 R18, -RZ, RZ, 0, 1.78813934326171875e-07 ;  /* 0x00000003ff127431 */ /* 0x000fe200000001ff */
[----:B------:R-:W-:Y:S02]  /*3640*/  IADD3 R3, PT, PT, R3, -0xfc, RZ ;  /* 0xffffff0403037810 */ /* 0x000fe40007ffe0ff */
[----:B------:R-:W-:-:S04]  /*3650*/  LOP3.LUT R10, R10, 0x3f800000, RZ, 0xfc, !PT ;  /* 0x3f8000000a0a7812 */ /* 0x000fc800078efcff */
[----:B------:R-:W0:Y:S01]  /*3660*/  MUFU.RCP R15, R10 ;  /* 0x0000000a000f7308 */ /* 0x000e220000001000 */
[----:B------:R-:W-:Y:S01]  /*3670*/  SHF.L.U32 R19, R18, R9, RZ ;  /* 0x0000000912137219 */ /* 0x000fe200000006ff */
[----:B0-----:R-:W-:-:S04]  /*3680*/  FFMA R16, R10, R15, -1 ;  /* 0xbf8000000a107423 */ /* 0x001fc8000000000f */
[----:B------:R-:W-:-:S04]  /*3690*/  FADD.FTZ R16, -R16, -RZ ;  /* 0x800000ff10107221 */ /* 0x000fc80000010100 */
[CCC-:B------:R-:W-:Y:S01]  /*36a0*/  FFMA.RM R17, R15.reuse, R16.reuse, R15.reuse ;  /* 0x000000100f117223 */ /* 0x1c0fe2000000400f */
[----:B------:R-:W-:-:S04]  /*36b0*/  FFMA.RP R16, R15, R16, R15 ;  /* 0x000000100f107223 */ /* 0x000fc8000000800f */
[C---:B------:R-:W-:Y:S02]  /*36c0*/  LOP3.LUT R15, R17.reuse, 0x7fffff, RZ, 0xc0, !PT ;  /* 0x007fffff110f7812 */ /* 0x040fe400078ec0ff */
[----:B------:R-:W-:Y:S02]  /*36d0*/  FSETP.NEU.FTZ.AND P0, PT, R17, R16, PT ;  /* 0x000000101100720b */ /* 0x000fe40003f1d000 */
[----:B------:R-:W-:Y:S02]  /*36e0*/  LOP3.LUT R16, R15, 0x800000, RZ, 0xfc, !PT ;  /* 0x008000000f107812 */ /* 0x000fe400078efcff */
[----:B------:R-:W-:Y:S02]  /*36f0*/  SEL R15, RZ, 0xffffffff, !P0 ;  /* 0xffffffffff0f7807 */ /* 0x000fe40004000000 */
[----:B------:R-:W-:Y:S02]  /*3700*/  LOP3.LUT R10, R19, R16, RZ, 0xc0, !PT ;  /* 0x00000010130a7212 */ /* 0x000fe400078ec0ff */
[----:B------:R-:W-:-:S02]  /*3710*/  IADD3 R15, PT, PT, -R15, RZ, RZ ;  /* 0x000000ff0f0f7210 */ /* 0x000fc40007ffe1ff */
[-C--:B------:R-:W-:Y:S02]  /*3720*/  SHF.R.U32.HI R10, RZ, R9.reuse, R10 ;  /* 0x00000009ff0a7219 */ /* 0x080fe4000001160a */
[--C-:B------:R-:W-:Y:S02]  /*3730*/  LOP3.LUT P1, RZ, R15, R9, R16.reuse, 0xf8, !PT ;  /* 0x000000090fff7212 */ /* 0x100fe4000782f810 */
[C---:B------:R-:W-:Y:S02]  /*3740*/  LOP3.LUT P0, RZ, R10.reuse, 0x1, RZ, 0xc0, !PT ;  /* 0x000000010aff7812 */ /* 0x040fe4000780c0ff */
[----:B------:R-:W-:Y:S02]  /*3750*/  LOP3.LUT P2, RZ, R10, 0x2, RZ, 0xc0, !PT ;  /* 0x000000020aff7812 */ /* 0x000fe4000784c0ff */
[----:B------:R-:W-:Y:S02]  /*3760*/  SHF.R.U32.HI R3, RZ, R3, R16 ;  /* 0x00000003ff037219 */ /* 0x000fe40000011610 */
[----:B------:R-:W-:-:S02]  /*3770*/  PLOP3.LUT P0, PT, P0, P1, P2, 0xe0, 0x0 ;  /* 0x000000000000781c */ /* 0x000fc40000703c20 */
[----:B------:R-:W-:Y:S02]  /*3780*/  LOP3.LUT P1, RZ, R0, 0x7fffff, RZ, 0xc0, !PT ;  /* 0x007fffff00ff7812 */ /* 0x000fe4000782c0ff */
[----:B------:R-:W-:-:S04]  /*3790*/  SEL R9, RZ, 0x1, !P0 ;  /* 0x00000001ff097807 */ /* 0x000fc80004000000 */
[----:B------:R-:W-:-:S04]  /*37a0*/  IADD3 R9, PT, PT, -R9, RZ, RZ ;  /* 0x000000ff09097210 */ /* 0x000fc80007ffe1ff */
[----:B------:R-:W-:-:S13]  /*37b0*/  ISETP.GE.AND P0, PT, R9, RZ, PT ;  /* 0x000000ff0900720c */ /* 0x000fda0003f06270 */
[----:B------:R-:W-:-:S04]  /*37c0*/  @!P0 IADD3 R3, PT, PT, R3, 0x1, RZ ;  /* 0x0000000103038810 */ /* 0x000fc80007ffe0ff */
[----:B------:R-:W-:-:S04]  /*37d0*/  @!P1 SHF.L.U32 R3, R3, 0x1, RZ ;  /* 0x0000000103039819 */ /* 0x000fc800000006ff */
[----:B------:R-:W-:Y:S01]  /*37e0*/  LOP3.LUT R9, R3, 0x80000000, R0, 0xf8, !PT ;  /* 0x8000000003097812 */ /* 0x000fe200078ef800 */
[----:B------:R-:W-:Y:S06]  /*37f0*/  BRA `(.L_x_127) ;  /* 0x0000000000047947 */ /* 0x000fec0003800000 */
.L_x_128:
[----:B------:R0:W1:Y:S02]  /*3800*/  MUFU.RCP R9, R0 ;  /* 0x0000000000097308 */ /* 0x0000640000001000 */
.L_x_127:
[----:B------:R-:W-:Y:S05]  /*3810*/  BSYNC.RECONVERGENT B1 ;  /* 0x0000000000017941 */ /* 0x000fea0003800200 */
.L_x_125:
[----:B01----:R-:W-:Y:S01]  /*3820*/  MOV R0, R9 ;  /* 0x0000000900007202 */ /* 0x003fe20000000f00 */
[----:B------:R-:W-:-:S04]  /*3830*/  IMAD.MOV.U32 R9, RZ, RZ, 0x0 ;  /* 0x00000000ff097424 */ /* 0x000fc800078e00ff */
[----:B------:R-:W-:Y:S05]  /*3840*/  RET.REL.NODEC R8 `(_Z7NormalsPfPiiiiS_) ;  /* 0xffffffc408ec7950 */ /* 0x000fea0003c3ffff */
        .weak           $__internal_4_$__cuda_sm20_sqrt_rn_f32_slowpath
        .type           $__internal_4_$__cuda_sm20_sqrt_rn_f32_slowpath,@function
        .size           $__internal_4_$__cuda_sm20_sqrt_rn_f32_slowpath,($__internal_5_$__cuda_sm3x_div_rn_noftz_f32_slowpath - $__internal_4_$__cuda_sm20_sqrt_rn_f32_slowpath)
$__internal_4_$__cuda_sm20_sqrt_rn_f32_slowpath:
[----:B------:R-:W-:-:S13]  /*3850*/  LOP3.LUT P0, RZ, R0, 0x7fffffff, RZ, 0xc0, !PT ;  /* 0x7fffffff00ff7812 */ /* 0x000fda000780c0ff */
[----:B------:R-:W-:Y:S01]  /*3860*/  @!P0 MOV R3, R0 ;  /* 0x0000000000038202 */ /* 0x000fe20000000f00 */
        /* <DEDUP_REMOVED lines=8> */
[----:B------:R-:W-:-:S04]  /*38f0*/  @P0 FFMA R8, R0, 1.84467440737095516160e+19, RZ ;  /* 0x5f80000000080823 */ /* 0x000fc800000000ff */
[----:B------:R-:W0:Y:S02]  /*3900*/  @P0 MUFU.RSQ R3, R8 ;  /* 0x0000000800030308 */ /* 0x000e240000001400 */
[----:B0-----:R-:W-:Y:S01]  /*3910*/  @P0 FMUL.FTZ R9, R8, R3 ;  /* 0x0000000308090220 */ /* 0x001fe20000410000 */
[----:B------:R-:W-:Y:S01]  /*3920*/  @P0 FMUL.FTZ R15, R3, 0.5 ;  /* 0x3f000000030f0820 */ /* 0x000fe20000410000 */
[----:B------:R-:W-:Y:S02]  /*3930*/  @!P0 MOV R3, R0 ;  /* 0x0000000000038202 */ /* 0x000fe40000000f00 */
[----:B------:R-:W-:-:S04]  /*3940*/  @P0 FADD.FTZ R10, -R9, -RZ ;  /* 0x800000ff090a0221 */ /* 0x000fc80000010100 */
[----:B------:R-:W-:-:S04]  /*3950*/  @P0 FFMA R10, R9, R10, R8 ;  /* 0x0000000a090a0223 */ /* 0x000fc80000000008 */
[----:B------:R-:W-:-:S04]  /*3960*/  @P0 FFMA R10, R10, R15, R9 ;  /* 0x0000000f0a0a0223 */ /* 0x000fc80000000009 */
[----:B------:R-:W-:-:S07]  /*3970*/  @P0 FMUL.FTZ R3, R10, 2.3283064365386962891e-10 ;  /* 0x2f8000000a030820 */ /* 0x000fce0000410000 */
.L_x_129:
[----:B------:R-:W-:Y:S01]  /*3980*/  HFMA2 R9, -RZ, RZ, 0, 0 ;  /* 0x00000000ff097431 */ /* 0x000fe200000001ff */
[----:B------:R-:W-:-:S04]  /*3990*/  MOV R8, R16 ;  /* 0x0000001000087202 */ /* 0x000fc80000000f00 */
[----:B------:R-:W-:Y:S05]  /*39a0*/  RET.REL.NODEC R8 `(_Z7NormalsPfPiiiiS_) ;  /* 0xffffffc408947950 */ /* 0x000fea0003c3ffff */
        .weak           $__internal_5_$__cuda_sm3x_div_rn_noftz_f32_slowpath
        .type           $__internal_5_$__cuda_sm3x_div_rn_noftz_f32_slowpath,@function
        .size           $__internal_5_$__cuda_sm3x_div_rn_noftz_f32_slowpath,($_Z7NormalsPfPiiiiS_$__internal_trig_reduction_slowpathd - $__internal_5_$__cuda_sm3x_div_rn_noftz_f32_slowpath)
$__internal_5_$__cuda_sm3x_div_rn_noftz_f32_slowpath:
[----:B------:R-:W-:Y:S01]  /*39b0*/  SHF.R.U32.HI R9, RZ, 0x17, R0 ;  /* 0x00000017ff097819 */ /* 0x000fe20000011600 */
[----:B------:R-:W-:Y:S01]  /*39c0*/  BSSY.RECONVERGENT B0, `(.L_x_130) ;  /* 0x0000062000007945 */ /* 0x000fe20003800200 */
[----:B------:R-:W-:Y:S02]  /*39d0*/  SHF.R.U32.HI R15, RZ, 0x17, R3 ;  /* 0x00000017ff0f7819 */ /* 0x000fe40000011603 */
[----:B------:R-:W-:Y:S02]  /*39e0*/  LOP3.LUT R9, R9, 0xff, RZ, 0xc0, !PT ;  /* 0x000000ff09097812 */ /* 0x000fe400078ec0ff */
[----:B------:R-:W-:Y:S02]  /*39f0*/  LOP3.LUT R15, R15, 0xff, RZ, 0xc0, !PT ;  /* 0x000000ff0f0f7812 */ /* 0x000fe400078ec0ff */
[----:B------:R-:W-:Y:S02]  /*3a00*/  IADD3 R17, PT, PT, R9, -0x1, RZ ;  /* 0xffffffff09117810 */ /* 0x000fe40007ffe0ff */
[----:B------:R-:W-:-:S02]  /*3a10*/  IADD3 R18, PT, PT, R15, -0x1, RZ ;  /* 0xffffffff0f127810 */ /* 0x000fc40007ffe0ff */
[----:B------:R-:W-:-:S04]  /*3a20*/  ISETP.GT.U32.AND P0, PT, R17, 0xfd, PT ;  /* 0x000000fd1100780c */ /* 0x000fc80003f04070 */
[----:B------:R-:W-:-:S13]  /*3a30*/  ISETP.GT.U32.OR P0, PT, R18, 0xfd, P0 ;  /* 0x000000fd1200780c */ /* 0x000fda0000704470 */
[----:B------:R-:W-:Y:S01]  /*3a40*/  @!P0 MOV R10, RZ ;  /* 0x000000ff000a8202 */ /* 0x000fe20000000f00 */
[----:B------:R-:W-:Y:S06]  /*3a50*/  @!P0 BRA `(.L_x_131) ;  /* 0x00000000005c8947 */ /* 0x000fec0003800000 */
[----:B------:R-:W-:Y:S02]  /*3a60*/  FSETP.GTU.FTZ.AND P0, PT, |R3|, +INF , PT ;  /* 0x7f8000000300780b */ /* 0x000fe40003f1c200 */
        /* <DEDUP_REMOVED lines=17> */
[----:B------:R-:W-:Y:S01]  /*3b80*/  @P0 IMAD.MOV.U32 R10, RZ, RZ, RZ ;  /* 0x000000ffff0a0224 */ /* 0x000fe200078e00ff */
[----:B------:R-:W-:Y:S01]  /*3b90*/  @!P0 MOV R10, 0xffffffc0 ;  /* 0xffffffc0000a8802 */ /* 0x000fe20000000f00 */
[----:B------:R-:W-:Y:S01]  /*3ba0*/  @!P0 FFMA R3, R3, 1.84467440737095516160e+19, RZ ;  /* 0x5f80000003038823 */ /* 0x000fe200000000ff */
[----:B------:R-:W-:Y:S02]  /*3bb0*/  @!P1 FFMA R0, R0, 1.84467440737095516160e+19, RZ ;  /* 0x5f80000000009823 */ /* 0x000fe400000000ff */
[----:B------:R-:W-:-:S07]  /*3bc0*/  @!P1 IADD3 R10, PT, PT, R10, 0x40, RZ ;  /* 0x000000400a0a9810 */ /* 0x000fce0007ffe0ff */
.L_x_131:
[----:B------:R-:W-:Y:S01]  /*3bd0*/  LEA R17, R9, 0xc0800000, 0x17 ;  /* 0xc080000009117811 */ /* 0x000fe200078eb8ff */
[----:B------:R-:W-:Y:S01]  /*3be0*/  BSSY.RECONVERGENT B1, `(.L_x_136) ;  /* 0x0000036000017945 */ /* 0x000fe20003800200 */
[----:B------:R-:W-:Y:S02]  /*3bf0*/  IADD3 R22, PT, PT, R15, -0x7f, RZ ;  /* 0xffffff810f167810 */ /* 0x000fe40007ffe0ff */
[----:B------:R-:W-:Y:S02]  /*3c00*/  IADD3 R28, PT, PT, -R17, R0, RZ ;  /* 0x00000000111c7210 */ /* 0x000fe40007ffe1ff */
[C---:B------:R-:W-:Y:S01]  /*3c10*/  IADD3 R9, PT, PT, R22.reuse, 0x7f, -R9 ;  /* 0x0000007f16097810 */ /* 0x040fe20007ffe809 */
[----:B------:R-:W-:Y:S01]  /*3c20*/  IMAD R0, R22, -0x800000, R3 ;  /* 0xff80000016007824 */ /* 0x000fe200078e0203 */
[----:B------:R-:W0:Y:S01]  /*3c30*/  MUFU.RCP R18, R28 ;  /* 0x0000001c00127308 */ /* 0x000e220000001000 */
[----:B------:R-:W-:Y:S01]  /*3c40*/  FADD.FTZ R17, -R28, -RZ ;  /* 0x800000ff1c117221 */ /* 0x000fe20000010100 */
[----:B------:R-:W-:-:S03]  /*3c50*/  IADD3 R9, PT, PT, R9, R10, RZ ;  /* 0x0000000a09097210 */ /* 0x000fc60007ffe0ff */
        /* <DEDUP_REMOVED lines=8> */
[----:B------:R-:W-:-:S04]  /*3ce0*/  LOP3.LUT R10, R3, 0xff, RZ, 0xc0, !PT ;  /* 0x000000ff030a7812 */ /* 0x000fc800078ec0ff */
[----:B------:R-:W-:-:S04]  /*3cf0*/  IADD3 R3, PT, PT, R10, R9, RZ ;  /* 0x000000090a037210 */ /* 0x000fc80007ffe0ff */
[----:B------:R-:W-:-:S04]  /*3d00*/  IADD3 R10, PT, PT, R3, -0x1, RZ ;  /* 0xffffffff030a7810 */ /* 0x000fc80007ffe0ff */
        /* <DEDUP_REMOVED lines=10> */
[CCC-:B------:R-:W-:Y:S01]  /*3db0*/  FFMA.RP R10, R15.reuse, R17.reuse, R18.reuse ;  /* 0x000000110f0a7223 */ /* 0x1c0fe20000008012 */
[----:B------:R-:W-:Y:S01]  /*3dc0*/  FFMA.RM R17, R15, R17, R18 ;  /* 0x000000110f117223 */ /* 0x000fe20000004012 */
[----:B------:R-:W-:Y:S02]  /*3dd0*/  IADD3 R15, PT, PT, R3, 0x20, RZ ;  /* 0x00000020030f7810 */ /* 0x000fe40007ffe0ff */
[----:B------:R-:W-:Y:S02]  /*3de0*/  LOP3.LUT R9, R9, 0x7fffff, RZ, 0xc0, !PT ;  /* 0x007fffff09097812 */ /* 0x000fe400078ec0ff */
[----:B------:R-:W-:Y:S02]  /*3df0*/  ISETP.NE.AND P2, PT, R3, RZ, PT ;  /* 0x000000ff0300720c */ /* 0x000fe40003f45270 */
[----:B------:R-:W-:Y:S02]  /*3e00*/  LOP3.LUT R18, R9, 0x800000, RZ, 0xfc, !PT ;  /* 0x0080000009127812 */ /* 0x000fe400078efcff */
[----:B------:R-:W-:Y:S01]  /*3e10*/  ISETP.NE.AND P1, PT, R3, RZ, PT ;  /* 0x000000ff0300720c */ /* 0x000fe20003f25270 */
[----:B------:R-:W-:Y:S01]  /*3e20*/  IMAD.MOV R3, RZ, RZ, -R3 ;  /* 0x000000ffff037224 */ /* 0x000fe200078e0a03 */
[----:B------:R-:W-:-:S02]  /*3e30*/  SHF.L.U32 R15, R18, R15, RZ ;  /* 0x0000000f120f7219 */ /* 0x000fc400000006ff */
[----:B------:R-:W-:Y:S02]  /*3e40*/  FSETP.NEU.FTZ.AND P0, PT, R10, R17, PT ;  /* 0x000000110a00720b */ /* 0x000fe40003f1d000 */
[----:B------:R-:W-:Y:S02]  /*3e50*/  SEL R3, R3, RZ, P2 ;  /* 0x000000ff03037207 */ /* 0x000fe40001000000 */
[----:B------:R-:W-:Y:S02]  /*3e60*/  ISETP.NE.AND P1, PT, R15, RZ, P1 ;  /* 0x000000ff0f00720c */ /* 0x000fe40000f25270 */
[----:B------:R-:W-:Y:S02]  /*3e70*/  SHF.R.U32.HI R18, RZ, R3, R18 ;  /* 0x00000003ff127219 */ /* 0x000fe40000011612 */
[----:B------:R-:W-:Y:S02]  /*3e80*/  PLOP3.LUT P0, PT, P0, P1, PT, 0xf8, 0x8f ;  /* 0x00000000008f781c */ /* 0x000fe40000703f70 */
[----:B------:R-:W-:-:S02]  /*3e90*/  SHF.R.U32.HI R9, RZ, 0x1, R18 ;  /* 0x00000001ff097819 */ /* 0x000fc40000011612 */
[----:B------:R-:W-:-:S04]  /*3ea0*/  SEL R10, RZ, 0x1, !P0 ;  /* 0x00000001ff0a7807 */ /* 0x000fc80004000000 */
[----:B------:R-:W-:-:S04]  /*3eb0*/  LOP3.LUT R3, R10, 0x1, R9, 0xf8, !PT ;  /* 0x000000010a037812 */ /* 0x000fc800078ef809 */
[----:B------:R-:W-:-:S04]  /*3ec0*/  LOP3.LUT R18, R3, R18, RZ, 0xc0, !PT ;  /* 0x0000001203127212 */ /* 0x000fc800078ec0ff */
[----:B------:R-:W-:-:S04]  /*3ed0*/  IADD3 R9, PT, PT, R9, R18, RZ ;  /* 0x0000001209097210 */ /* 0x000fc80007ffe0ff */
[----:B------:R-:W-:Y:S01]  /*3ee0*/  LOP3.LUT R0, R9, R0, RZ, 0xfc, !PT ;  /* 0x0000000009007212 */ /* 0x000fe200078efcff */
[----:B------:R-:W-:Y:S06]  /*3ef0*/  BRA `(.L_x_139) ;  /* 0x0000000000107947 */ /* 0x000fec0003800000 */
.L_x_138:
[----:B------:R-:W-:-:S04]  /*3f00*/  LOP3.LUT R0, R0, 0x80000000, RZ, 0xc0, !PT ;  /* 0x8000000000007812 */ /* 0x000fc800078ec0ff */
[----:B------:R-:W-:Y:S01]  /*3f10*/  LOP3.LUT R0, R0, 0x7f800000, RZ, 0xfc, !PT ;  /* 0x7f80000000007812 */ /* 0x000fe200078efcff */
[----:B------:R-:W-:Y:S06]  /*3f20*/  BRA `(.L_x_139) ;  /* 0x0000000000047947 */ /* 0x000fec0003800000 */
.L_x_137:
[----:B------:R-:W-:-:S07]  /*3f30*/  LEA R0, R9, R0, 0x17 ;  /* 0x0000000009007211 */ /* 0x000fce00078eb8ff */
.L_x_139:
[----:B------:R-:W-:Y:S05]  /*3f40*/  BSYNC.RECONVERGENT B1 ;  /* 0x0000000000017941 */ /* 0x000fea0003800200 */
.L_x_136:
[----:B------:R-:W-:Y:S05]  /*3f50*/  BRA `(.L_x_140) ;  /* 0x0000000000207947 */ /* 0x000fea0003800000 */
.L_x_135:
[----:B------:R-:W-:-:S04]  /*3f60*/  LOP3.LUT R0, R0, 0x80000000, R3, 0x48, !PT ;  /* 0x8000000000007812 */ /* 0x000fc800078e4803 */
[----:B------:R-:W-:Y:S01]  /*3f70*/  LOP3.LUT R0, R0, 0x7f800000, RZ, 0xfc, !PT ;  /* 0x7f80000000007812 */ /* 0x000fe200078efcff */
[----:B------:R-:W-:Y:S06]  /*3f80*/  BRA `(.L_x_140) ;  /* 0x0000000000147947 */ /* 0x000fec0003800000 */
.L_x_134:
[----:B------:R-:W-:Y:S01]  /*3f90*/  LOP3.LUT R0, R0, 0x80000000, R3, 0x48, !PT ;  /* 0x8000000000007812 */ /* 0x000fe200078e4803 */
[----:B------:R-:W-:Y:S06]  /*3fa0*/  BRA `(.L_x_140) ;  /* 0x00000000000c7947 */ /* 0x000fec0003800000 */
.L_x_133:
[----:B------:R-:W0:Y:S01]  /*3fb0*/  MUFU.RSQ R0, -QNAN ;  /* 0xffc0000000007908 */ /* 0x000e220000001400 */
[----:B------:R-:W-:Y:S05]  /*3fc0*/  BRA `(.L_x_140) ;  /* 0x0000000000047947 */ /* 0x000fea0003800000 */
.L_x_132:
[----:B------:R-:W-:-:S07]  /*3fd0*/  FADD.FTZ R0, R3, R0 ;  /* 0x0000000003007221 */ /* 0x000fce0000010000 */
.L_x_140:
[----:B------:R-:W-:Y:S05]  /*3fe0*/  BSYNC.RECONVERGENT B0 ;  /* 0x0000000000007941 */ /* 0x000fea0003800200 */
.L_x_130:
[----:B------:R-:W-:-:S04]  /*3ff0*/  HFMA2 R9, -RZ, RZ, 0, 0 ;  /* 0x00000000ff097431 */ /* 0x000fc800000001ff */
[----:B0-----:R-:W-:Y:S05]  /*4000*/  RET.REL.NODEC R8 `(_Z7NormalsPfPiiiiS_) ;  /* 0xffffffbc08fc7950 */ /* 0x001fea0003c3ffff */
        .type           $_Z7NormalsPfPiiiiS_$__internal_trig_reduction_slowpathd,@function
        .size           $_Z7NormalsPfPiiiiS_$__internal_trig_reduction_slowpathd,(.L_x_181 - $_Z7NormalsPfPiiiiS_$__internal_trig_reduction_slowpathd)
$_Z7NormalsPfPiiiiS_$__internal_trig_reduction_slowpathd:
[----:B------:R-:W-:Y:S01]  /*4010*/  SHF.R.U32.HI R14, RZ, 0x14, R3 ;  /* 0x00000014ff0e7819 */ /* 0x000fe20000011603 */
[----:B------:R-:W-:Y:S01]  /*4020*/  HFMA2 R8, -RZ, RZ, 0, 0 ;  /* 0x00000000ff087431 */ /* 0x000fe200000001ff */
[----:B------:R-:W-:Y:S02]  /*4030*/  MOV R13, R3 ;  /* 0x00000003000d7202 */ /* 0x000fe40000000f00 */
[----:B------:R-:W-:-:S04]  /*4040*/  LOP3.LUT R9, R14, 0x7ff, RZ, 0xc0, !PT ;  /* 0x000007ff0e097812 */ /* 0x000fc800078ec0ff */
[----:B------:R-:W-:-:S13]  /*4050*/  ISETP.NE.AND P0, PT, R9, 0x7ff, PT ;  /* 0x000007ff0900780c */ /* 0x000fda0003f05270 */
[----:B------:R-:W-:Y:S05]  /*4060*/  @!P0 BRA `(.L_x_141) ;  /* 0x0000000800448947 */ /* 0x000fea0003800000 */
[----:B------:R-:W-:Y:S01]  /*4070*/  IADD3 R8, PT, PT, R9, -0x400, RZ ;  /* 0xfffffc0009087810 */ /* 0x000fe20007ffe0ff */
[----:B------:R-:W-:Y:S01]  /*4080*/  BSSY.RECONVERGENT B2, `(.L_x_142) ;  /* 0x000002e000027945 */ /* 0x000fe20003800200 */
[----:B------:R-:W-:Y:S02]  /*4090*/  CS2R R10, SRZ ;  /* 0x00000000000a7805 */ /* 0x000fe4000001ff00 */
[----:B------:R-:W-:Y:S02]  /*40a0*/  SHF.R.U32.HI R15, RZ, 0x6, R8 ;  /* 0x00000006ff0f7819 */ /* 0x000fe40000011608 */
[----:B------:R-:W-:Y:S02]  /*40b0*/  ISETP.GE.U32.AND P0, PT, R8, 0x80, PT ;  /* 0x000000800800780c */ /* 0x000fe40003f06070 */
[C---:B------:R-:W-:Y:S02]  /*40c0*/  IADD3 R16, PT, PT, -R15.reuse, 0x13, RZ ;  /* 0x000000130f107810 */ /* 0x040fe40007ffe1ff */
[----:B------:R-:W-:-:S02]  /*40d0*/  IADD3 R25, PT, PT, -R15, 0xf, RZ ;  /* 0x0000000f0f197810 */ /* 0x000fc40007ffe1ff */
[----:B------:R-:W-:-:S04]  /*40e0*/  SEL R16, R16, 0x12, P0 ;  /* 0x0000001210107807 */ /* 0x000fc80000000000 */
[----:B------:R-:W-:-:S13]  /*40f0*/  ISETP.GE.AND P0, PT, R25, R16, PT ;  /* 0x000000101900720c */ /* 0x000fda0003f06270 */
[----:B------:R-:W-:Y:S05]  /*4100*/  @P0 BRA `(.L_x_143) ;  /* 0x0000000000940947 */ /* 0x000fea0003800000 */
[----:B------:R-:W0:Y:S01]  /*4110*/  LDC.64 R8, c[0x0][0x358] ;  /* 0x0000d600ff087b82 */ /* 0x000e220000000a00 */
[C---:B------:R-:W-:Y:S01]  /*4120*/  SHF.L.U64.HI R17, R12.reuse, 0xb, R13 ;  /* 0x0000000b0c117819 */ /* 0x040fe2000001020d */
[----:B------:R-:W-:Y:S01]  /*4130*/  BSSY.RECONVERGENT B3, `(.L_x_144) ;  /* 0x0000021000037945 */ /* 0x000fe20003800200 */
[----:B------:R-:W-:Y:S02]  /*4140*/  SHF.L.U32 R19, R12, 0xb, RZ ;  /* 0x0000000b0c137819 */ /* 0x000fe400000006ff */
[----:B------:R-:W-:Y:S02]  /*4150*/  CS2R R10, SRZ ;  /* 0x00000000000a7805 */ /* 0x000fe4000001ff00 */
[----:B------:R-:W-:Y:S02]  /*4160*/  IADD3 R22, PT, PT, RZ, -R15, -R16 ;  /* 0x8000000fff167210 */ /* 0x000fe40007ffe810 */
[----:B------:R-:W-:Y:S02]  /*4170*/  MOV R18, RZ ;  /* 0x000000ff00127202 */ /* 0x000fe40000000f00 */
[----:B------:R-:W-:-:S07]  /*4180*/  LOP3.LUT R17, R17, 0x80000000, RZ, 0xfc, !PT ;  /* 0x8000000011117812 */ /* 0x000fce00078efcff */
.L_x_145:
[----:B------:R-:W1:Y:S01]  /*4190*/  LDC.64 R12, c[0x4][RZ] ;  /* 0x01000000ff0c7b82 */ /* 0x000e620000000a00 */
[----:B0-----:R-:W-:Y:S02]  /*41a0*/  R2UR UR4, R8 ;  /* 0x00000000080472ca */ /* 0x001fe400000e0000 */
[----:B------:R-:W-:Y:S01]  /*41b0*/  R2UR UR5, R9 ;  /* 0x00000000090572ca */ /* 0x000fe200000e0000 */
[----:B-1----:R-:W-:-:S12]  /*41c0*/  IMAD.WIDE R12, R25, 0x8, R12 ;  /* 0x00000008190c7825 */ /* 0x002fd800078e020c */
[----:B------:R-:W2:Y:S01]  /*41d0*/  LDG.E.64.CONSTANT R12, desc[UR4][R12.64] ;  /* 0x000000040c0c7981 */ /* 0x000ea2000c1e9b00 */
[----:B------:R-:W-:Y:S02]  /*41e0*/  IADD3 R22, PT, PT, R22, 0x1, RZ ;  /* 0x0000000116167810 */ /* 0x000fe40007ffe0ff */
[----:B------:R-:W-:Y:S01]  /*41f0*/  IADD3 R25, PT, PT, R25, 0x1, RZ ;  /* 0x0000000119197810 */ /* 0x000fe20007ffe0ff */
[----:B--2---:R-:W-:-:S04]  /*4200*/  IMAD.WIDE.U32 R10, P2, R12, R19, R10 ;  /* 0x000000130c0a7225 */ /* 0x004fc8000784000a */
[----:B------:R-:W-:Y:S02]  /*4210*/  IMAD R27, R12, R17, RZ ;  /* 0x000000110c1b7224 */ /* 0x000fe400078e02ff */
[CC--:B------:R-:W-:Y:S02]  /*4220*/  IMAD R24, R13.reuse, R19.reuse, RZ ;  /* 0x000000130d187224 */ /* 0x0c0fe400078e02ff */
[----:B------:R-:W-:Y:S01]  /*4230*/  IMAD.HI.U32 R29, R13, R19, RZ ;  /* 0x000000130d1d7227 */ /* 0x000fe200078e00ff */
[----:B------:R-:W-:-:S03]  /*4240*/  IADD3 R11, P0, PT, R27, R11, RZ ;  /* 0x0000000b1b0b7210 */ /* 0x000fc60007f1e0ff */
[----:B------:R-:W-:Y:S01]  /*4250*/  IMAD R27, R18, 0x8, R1 ;  /* 0x00000008121b7824 */ /* 0x000fe200078e0201 */
[----:B------:R-:W-:Y:S01]  /*4260*/  IADD3 R11, P1, PT, R24, R11, RZ ;  /* 0x0000000b180b7210 */ /* 0x000fe20007f3e0ff */
[----:B------:R-:W-:Y:S01]  /*4270*/  IMAD.HI.U32 R24, R12, R17, RZ ;  /* 0x000000110c187227 */ /* 0x000fe200078e00ff */
[----:B------:R-:W-:-:S03]  /*4280*/  IADD3 R18, PT, PT, R18, 0x1, RZ ;  /* 0x0000000112127810 */ /* 0x000fc60007ffe0ff */
[----:B------:R0:W-:Y:S01]  /*4290*/  STL.64 [R27], R10 ;  /* 0x0000000a1b007387 */ /* 0x0001e20000100a00 */
[----:B------:R-:W-:Y:S01]  /*42a0*/  IADD3.X R12, PT, PT, R24, RZ, RZ, P2, !PT ;  /* 0x000000ff180c7210 */ /* 0x000fe200017fe4ff */
[----:B------:R-:W-:-:S03]  /*42b0*/  IMAD.HI.U32 R24, R13, R17, RZ ;  /* 0x000000110d187227 */ /* 0x000fc600078e00ff */
[----:B------:R-:W-:Y:S01]  /*42c0*/  IADD3.X R12, P0, PT, R29, R12, RZ, P0, !PT ;  /* 0x0000000c1d0c7210 */ /* 0x000fe2000071e4ff */
[----:B------:R-:W-:-:S05]  /*42d0*/  IMAD R13, R13, R17, RZ ;  /* 0x000000110d0d7224 */ /* 0x000fca00078e02ff */
[----:B------:R-:W-:Y:S02]  /*42e0*/  IADD3.X R13, P1, PT, R13, R12, RZ, P1, !PT ;  /* 0x0000000c0d0d7210 */ /* 0x000fe40000f3e4ff */
[----:B------:R-:W-:Y:S02]  /*42f0*/  IADD3.X R12, PT, PT, R24, RZ, RZ, P0, !PT ;  /* 0x000000ff180c7210 */ /* 0x000fe400007fe4ff */
[----:B------:R-:W-:Y:S02]  /*4300*/  ISETP.NE.AND P0, PT, R22, -0xf, PT ;  /* 0xfffffff11600780c */ /* 0x000fe40003f05270 */
[----:B0-----:R-:W-:Y:S02]  /*4310*/  IADD3.X R11, PT, PT, RZ, R12, RZ, P1, !PT ;  /* 0x0000000cff0b7210 */ /* 0x001fe40000ffe4ff */
[----:B------:R-:W-:-:S09]  /*4320*/  MOV R10, R13 ;  /* 0x0000000d000a7202 */ /* 0x000fd20000000f00 */
[----:B------:R-:W-:Y:S05]  /*4330*/  @P0 BRA `(.L_x_145) ;  /* 0xfffffffc00940947 */ /* 0x000fea000383ffff */
[----:B------:R-:W-:Y:S05]  /*4340*/  BSYNC.RECONVERGENT B3 ;  /* 0x0000000000037941 */ /* 0x000fea0003800200 */
.L_x_144:
[----:B------:R-:W-:-:S07]  /*4350*/  MOV R25, R16 ;  /* 0x0000001000197202 */ /* 0x000fce0000000f00 */
.L_x_143:
[----:B------:R-:W-:Y:S05]  /*4360*/  BSYNC.RECONVERGENT B2 ;  /* 0x0000000000027941 */ /* 0x000fea0003800200 */
.L_x_142:
[----:B------:R-:W-:Y:S01]  /*4370*/  LOP3.LUT P0, R29, R14, 0x3f, RZ, 0xc0, !PT ;  /* 0x0000003f0e1d7812 */ /* 0x000fe2000780c0ff */
[----:B------:R-:W-:-:S05]  /*4380*/  IMAD.IADD R8, R15, 0x1, R25 ;  /* 0x000000010f087824 */ /* 0x000fca00078e0219 */
[----:B------:R-:W-:-:S05]  /*4390*/  LEA R18, R8, R1, 0x3 ;  /* 0x0000000108127211 */ /* 0x000fca00078e18ff */
[----:B------:R0:W-:Y:S04]  /*43a0*/  STL.64 [R18+-0x78], R10 ;  /* 0xffff880a12007387 */ /* 0x0001e80000100a00 */
[----:B------:R-:W2:Y:S04]  /*43b0*/  @P0 LDL.64 R16, [R1+0x8] ;  /* 0x0000080001100983 */ /* 0x000ea80000100a00 */
[----:B------:R-:W3:Y:S04]  /*43c0*/  LDL.64 R12, [R1+0x10] ;  /* 0x00001000010c7983 */ /* 0x000ee80000100a00 */
[----:B------:R-:W4:Y:S01]  /*43d0*/  LDL.64 R8, [R1+0x18] ;  /* 0x0000180001087983 */ /* 0x000f220000100a00 */
[----:B------:R-:W-:Y:S01]  /*43e0*/  @P0 LOP3.LUT R14, R29, 0x3f, RZ, 0x3c, !PT ;  /* 0x0000003f1d0e0812 */ /* 0x000fe200078e3cff */
[----:B------:R-:W-:Y:S01]  /*43f0*/  BSSY.RECONVERGENT B2, `(.L_x_146) ;  /* 0x0000034000027945 */ /* 0x000fe20003800200 */
[----:B--2---:R-:W-:-:S02]  /*4400*/  @P0 SHF.R.U64 R15, R16, 0x1, R17 ;  /* 0x00000001100f0819 */ /* 0x004fc40000001211 */
[----:B------:R-:W-:Y:S02]  /*4410*/  @P0 SHF.R.U32.HI R17, RZ, 0x1, R17 ;  /* 0x00000001ff110819 */ /* 0x000fe40000011611 */
[CC--:B---3--:R-:W-:Y:S02]  /*4420*/  @P0 SHF.L.U32 R19, R12.reuse, R29.reuse, RZ ;  /* 0x0000001d0c130219 */ /* 0x0c8fe400000006ff */
[----:B0-----:R-:W-:Y:S02]  /*4430*/  @P0 SHF.R.U64 R10, R15, R14, R17 ;  /* 0x0000000e0f0a0219 */ /* 0x001fe40000001211 */
[--C-:B------:R-:W-:Y:S02]  /*4440*/  @P0 SHF.R.U32.HI R27, RZ, 0x1, R13.reuse ;  /* 0x00000001ff1b0819 */ /* 0x100fe4000001160d */
[C-C-:B------:R-:W-:Y:S02]  /*4450*/  @P0 SHF.R.U64 R25, R12.reuse, 0x1, R13.reuse ;  /* 0x000000010c190819 */ /* 0x140fe4000000120d */
[----:B------:R-:W-:-:S02]  /*4460*/  @P0 SHF.L.U64.HI R16, R12, R29, R13 ;  /* 0x0000001d0c100219 */ /* 0x000fc4000001020d */
[----:B------:R-:W-:Y:S02]  /*4470*/  @P0 SHF.R.U32.HI R11, RZ, R14, R17 ;  /* 0x0000000eff0b0219 */ /* 0x000fe40000011611 */
[----:B------:R-:W-:Y:S02]  /*4480*/  @P0 LOP3.LUT R12, R19, R10, RZ, 0xfc, !PT ;  /* 0x0000000a130c0212 */ /* 0x000fe400078efcff */
[----:B----4-:R-:W-:Y:S02]  /*4490*/  @P0 SHF.L.U32 R15, R8, R29, RZ ;  /* 0x0000001d080f0219 */ /* 0x010fe400000006ff */
[----:B------:R-:W-:Y:S02]  /*44a0*/  @P0 SHF.R.U64 R18, R25, R14, R27 ;  /* 0x0000000e19120219 */ /* 0x000fe4000000121b */
[----:B------:R-:W-:Y:S02]  /*44b0*/  @P0 LOP3.LUT R13, R16, R11, RZ, 0xfc, !PT ;  /* 0x0000000b100d0212 */ /* 0x000fe400078efcff */
[----:B------:R-:W-:-:S02]  /*44c0*/  @P0 SHF.L.U64.HI R29, R8, R29, R9 ;  /* 0x0000001d081d0219 */ /* 0x000fc40000010209 */
[----:B------:R-:W-:Y:S02]  /*44d0*/  @P0 SHF.R.U32.HI R14, RZ, R14, R27 ;  /* 0x0000000eff0e0219 */ /* 0x000fe4000001161b */
[C---:B------:R-:W-:Y:S02]  /*44e0*/  SHF.L.U32 R10, R12.reuse, 0x2, RZ ;  /* 0x000000020c0a7819 */ /* 0x040fe400000006ff */
[----:B------:R-:W-:Y:S02]  /*44f0*/  @P0 LOP3.LUT R8, R15, R18, RZ, 0xfc, !PT ;  /* 0x000000120f080212 */ /* 0x000fe400078efcff */
[----:B------:R-:W-:Y:S02]  /*4500*/  SHF.L.U64.HI R12, R12, 0x2, R13 ;  /* 0x000000020c0c7819 */ /* 0x000fe4000001020d */
[----:B------:R-:W-:Y:S02]  /*4510*/  @P0 LOP3.LUT R9, R29, R14, RZ, 0xfc, !PT ;  /* 0x0000000e1d090212 */ /* 0x000fe400078efcff */
[----:B------:R-:W-:-:S02]  /*4520*/  SHF.L.W.U32.HI R13, R13, 0x2, R8 ;  /* 0x000000020d0d7819 */ /* 0x000fc40000010e08 */
[----:B------:R-:W-:Y:S02]  /*4530*/  IADD3 RZ, P0, PT, RZ, -R10, RZ ;  /* 0x8000000affff7210 */ /* 0x000fe40007f1e0ff */
[----:B------:R-:W-:Y:S02]  /*4540*/  LOP3.LUT R11, RZ, R12, RZ, 0x33, !PT ;  /* 0x0000000cff0b7212 */ /* 0x000fe400078e33ff */
[----:B------:R-:W-:Y:S02]  /*4550*/  SHF.L.W.U32.HI R8, R8, 0x2, R9 ;  /* 0x0000000208087819 */ /* 0x000fe40000010e09 */
[----:B------:R-:W-:Y:S02]  /*4560*/  LOP3.LUT R14, RZ, R13, RZ, 0x33, !PT ;  /* 0x0000000dff0e7212 */ /* 0x000fe400078e33ff */
[----:B------:R-:W-:Y:S02]  /*4570*/  IADD3.X R11, P0, PT, RZ, R11, RZ, P0, !PT ;  /* 0x0000000bff0b7210 */ /* 0x000fe4000071e4ff */
[----:B------:R-:W-:-:S02]  /*4580*/  LOP3.LUT R15, RZ, R8, RZ, 0x33, !PT ;  /* 0x00000008ff0f7212 */ /* 0x000fc400078e33ff */
[C---:B------:R-:W-:Y:S02]  /*4590*/  ISETP.GT.U32.AND P2, PT, R13.reuse, -0x1, PT ;  /* 0xffffffff0d00780c */ /* 0x040fe40003f44070 */
[----:B------:R-:W-:Y:S02]  /*45a0*/  IADD3.X R14, P1, PT, RZ, R14, RZ, P0, !PT ;  /* 0x0000000eff0e7210 */ /* 0x000fe4000073e4ff */
[C---:B------:R-:W-:Y:S02]  /*45b0*/  ISETP.GT.AND.EX P0, PT, R8.reuse, -0x1, PT, P2 ;  /* 0xffffffff0800780c */ /* 0x040fe40003f04320 */
[----:B------:R-:W-:Y:S02]  /*45c0*/  IADD3.X R15, PT, PT, RZ, R15, RZ, P1, !PT ;  /* 0x0000000fff0f7210 */ /* 0x000fe40000ffe4ff */
[----:B------:R-:W-:Y:S02]  /*45d0*/  SEL R16, R13, R14, P0 ;  /* 0x0000000e0d107207 */ /* 0x000fe40000000000 */
[----:B------:R-:W-:-:S04]  /*45e0*/  SEL R15, R8, R15, P0 ;  /* 0x0000000f080f7207 */ /* 0x000fc80000000000 */
[----:B------:R-:W-:-:S03]  /*45f0*/  ISETP.NE.U32.AND P1, PT, R15, RZ, PT ;  /* 0x000000ff0f00720c */ /* 0x000fc60003f25070 */
[----:B------:R-:W-:Y:S02]  /*4600*/  @!P0 IADD3 R10, PT, PT, -R10, RZ, RZ ;  /* 0x000000ff0a0a8210 */ /* 0x000fe40007ffe1ff */
[----:B------:R-:W-:-:S06]  /*4610*/  SEL R13, R16, R15, !P1 ;  /* 0x0000000f100d7207 */ /* 0x000fcc0004800000 */
[----:B------:R-:W0:Y:S02]  /*4620*/  FLO.U32 R13, R13 ;  /* 0x0000000d000d7300 */ /* 0x000e2400000e0000 */
[C---:B0-----:R-:W-:Y:S02]  /*4630*/  IADD3 R17, PT, PT, -R13.reuse, 0x1f, RZ ;  /* 0x0000001f0d117810 */ /* 0x041fe40007ffe1ff */
[----:B------:R-:W-:Y:S02]  /*4640*/  IADD3 R14, PT, PT, -R13, 0x3f, RZ ;  /* 0x0000003f0d0e7810 */ /* 0x000fe40007ffe1ff */
[----:B------:R-:W-:Y:S02]  /*4650*/  @P1 IADD3 R14, PT, PT, R17, RZ, RZ ;  /* 0x000000ff110e1210 */ /* 0x000fe40007ffe0ff */
[----:B------:R-:W-:Y:S02]  /*4660*/  SEL R17, R12, R11, P0 ;  /* 0x0000000b0c117207 */ /* 0x000fe40000000000 */
[----:B------:R-:W-:-:S13]  /*4670*/  ISETP.NE.AND P1, PT, R14, RZ, PT ;  /* 0x000000ff0e00720c */ /* 0x000fda0003f25270 */
[----:B------:R-:W-:Y:S05]  /*4680*/  @!P1 BRA `(.L_x_147) ;  /* 0x0000000000289947 */ /* 0x000fea0003800000 */
[----:B------:R-:W-:Y:S02]  /*4690*/  LOP3.LUT R11, R14, 0x3f, RZ, 0xc0, !PT ;  /* 0x0000003f0e0b7812 */ /* 0x000fe400078ec0ff */
[--C-:B------:R-:W-:Y:S02]  /*46a0*/  SHF.R.U64 R13, R10, 0x1, R17.reuse ;  /* 0x000000010a0d7819 */ /* 0x100fe40000001211 */
[----:B------:R-:W-:Y:S02]  /*46b0*/  SHF.R.U32.HI R17, RZ, 0x1, R17 ;  /* 0x00000001ff117819 */ /* 0x000fe40000011611 */
[----:B------:R-:W-:Y:S02]  /*46c0*/  LOP3.LUT R10, R14, 0x3f, RZ, 0xc, !PT ;  /* 0x0000003f0e0a7812 */ /* 0x000fe400078e0cff */
[CC--:B------:R-:W-:Y:S02]  /*46d0*/  SHF.L.U64.HI R15, R16.reuse, R11.reuse, R15 ;  /* 0x0000000b100f7219 */ /* 0x0c0fe4000001020f */
[----:B------:R-:W-:-:S02]  /*46e0*/  SHF.L.U32 R11, R16, R11, RZ ;  /* 0x0000000b100b7219 */ /* 0x000fc400000006ff */
[-CC-:B------:R-:W-:Y:S02]  /*46f0*/  SHF.R.U64 R16, R13, R10.reuse, R17.reuse ;  /* 0x0000000a0d107219 */ /* 0x180fe40000001211 */
[----:B------:R-:W-:Y:S02]  /*4700*/  SHF.R.U32.HI R10, RZ, R10, R17 ;  /* 0x0000000aff0a7219 */ /* 0x000fe40000011611 */
[----:B------:R-:W-:Y:S02]  /*4710*/  LOP3.LUT R16, R11, R16, RZ, 0xfc, !PT ;  /* 0x000000100b107212 */ /* 0x000fe400078efcff */
[----:B------:R-:W-:-:S07]  /*4720*/  LOP3.LUT R15, R15, R10, RZ, 0xfc, !PT ;  /* 0x0000000a0f0f7212 */ /* 0x000fce00078efcff */
.L_x_147:
[----:B------:R-:W-:Y:S05]  /*4730*/  BSYNC.RECONVERGENT B2 ;  /* 0x0000000000027941 */ /* 0x000fea0003800200 */
.L_x_146:
[----:B------:R-:W-:-:S04]  /*4740*/  IMAD.WIDE.U32 R12, R16, 0x2168c235, RZ ;  /* 0x2168c235100c7825 */ /* 0x000fc800078e00ff */
[----:B------:R-:W-:Y:S01]  /*4750*/  HFMA2 R11, -RZ, RZ, 0, 0 ;  /* 0x00000000ff0b7431 */ /* 0x000fe200000001ff */
[----:B------:R-:W-:Y:S01]  /*4760*/  MOV R10, R13 ;  /* 0x0000000d000a7202 */ /* 0x000fe20000000f00 */
[----:B------:R-:W-:Y:S01]  /*4770*/  IMAD.HI.U32 R13, R15, -0x36f0255e, RZ ;  /* 0xc90fdaa20f0d7827 */ /* 0x000fe200078e00ff */
[----:B------:R-:W-:-:S03]  /*4780*/  IADD3 RZ, P1, PT, R12, R12, RZ ;  /* 0x0000000c0cff7210 */ /* 0x000fc60007f3e0ff */
[----:B------:R-:W-:-:S04]  /*4790*/  IMAD.WIDE.U32 R10, R16, -0x36f0255e, R10 ;  /* 0xc90fdaa2100a7825 */ /* 0x000fc800078e000a */
[----:B------:R-:W-:-:S04]  /*47a0*/  IMAD.WIDE.U32 R10, P2, R15, 0x2168c235, R10 ;  /* 0x2168c2350f0a7825 */ /* 0x000fc8000784000a */
[----:B------:R-:W-:Y:S01]  /*47b0*/  IMAD R15, R15, -0x36f0255e, RZ ;  /* 0xc90fdaa20f0f7824 */ /* 0x000fe200078e02ff */
[----:B------:R-:W-:Y:S02]  /*47c0*/  IADD3.X R12, PT, PT, R13, RZ, RZ, P2, !PT ;  /* 0x000000ff0d0c7210 */ /* 0x000fe400017fe4ff */
[----:B------:R-:W-:Y:S02]  /*47d0*/  IADD3.X RZ, P1, PT, R10, R10, RZ, P1, !PT ;  /* 0x0000000a0aff7210 */ /* 0x000fe40000f3e4ff */
[----:B------:R-:W-:-:S04]  /*47e0*/  IADD3 R11, P2, PT, R15, R11, RZ ;  /* 0x0000000b0f0b7210 */ /* 0x000fc80007f5e0ff */
[C---:B------:R-:W-:Y:S01]  /*47f0*/  ISETP.GT.U32.AND P3, PT, R11.reuse, RZ, PT ;  /* 0x000000ff0b00720c */ /* 0x040fe20003f64070 */
[----:B------:R-:W-:Y:S01]  /*4800*/  IMAD.X R12, RZ, RZ, R12, P2 ;  /* 0x000000ffff0c7224 */ /* 0x000fe200010e060c */
[----:B------:R-:W-:-:S04]  /*4810*/  IADD3.X R10, P2, PT, R11, R11, RZ, P1, !PT ;  /* 0x0000000b0b0a7210 */ /* 0x000fc80000f5e4ff */
[C---:B------:R-:W-:Y:S02]  /*4820*/  ISETP.GT.AND.EX P1, PT, R12.reuse, RZ, PT, P3 ;  /* 0x000000ff0c00720c */ /* 0x040fe40003f24330 */
[-C--:B------:R-:W-:Y:S02]  /*4830*/  IADD3.X R13, PT, PT, R12, R12.reuse, RZ, P2, !PT ;  /* 0x0000000c0c0d7210 */ /* 0x080fe400017fe4ff */
[----:B------:R-:W-:Y:S02]  /*4840*/  SEL R10, R10, R11, P1 ;  /* 0x0000000b0a0a7207 */ /* 0x000fe40000800000 */
[----:B------:R-:W-:Y:S02]  /*4850*/  SEL R11, R13, R12, P1 ;  /* 0x0000000c0d0b7207 */ /* 0x000fe40000800000 */
[----:B------:R-:W-:Y:S02]  /*4860*/  IADD3 R12, P2, PT, R10, 0x1, RZ ;  /* 0x000000010a0c7810 */ /* 0x000fe40007f5e0ff */
[----:B------:R-:W-:-:S02]  /*4870*/  SEL R13, RZ, 0xffffffff, !P1 ;  /* 0xffffffffff0d7807 */ /* 0x000fc40004800000 */
[----:B------:R-:W-:Y:S02]  /*4880*/  IADD3.X R11, PT, PT, RZ, R11, RZ, P2, !PT ;  /* 0x0000000bff0b7210 */ /* 0x000fe400017fe4ff */
[----:B------:R-:W-:Y:S02]  /*4890*/  LOP3.LUT P1, R3, R3, 0x80000000, RZ, 0xc0, !PT ;  /* 0x8000000003037812 */ /* 0x000fe4000782c0ff */
[----:B------:R-:W-:Y:S02]  /*48a0*/  SHF.R.U64 R12, R12, 0xa, R11 ;  /* 0x0000000a0c0c7819 */ /* 0x000fe4000000120b */
[----:B------:R-:W-:Y:S02]  /*48b0*/  IADD3 R10, PT, PT, R13, -R14, RZ ;  /* 0x8000000e0d0a7210 */ /* 0x000fe40007ffe0ff */
[----:B------:R-:W-:Y:S02]  /*48c0*/  IADD3 R12, P2, PT, R12, 0x1, RZ ;  /* 0x000000010c0c7810 */ /* 0x000fe40007f5e0ff */
[----:B------:R-:W-:-:S02]  /*48d0*/  SHF.R.U32.HI R13, RZ, 0x1e, R9 ;  /* 0x0000001eff0d7819 */ /* 0x000fc40000011609 */
[----:B------:R-:W-:Y:S02]  /*48e0*/  LEA.HI.X R11, R11, RZ, RZ, 0x16, P2 ;  /* 0x000000ff0b0b7211 */ /* 0x000fe400010fb4ff */
[----:B------:R-:W-:Y:S02]  /*48f0*/  SHF.L.U32 R10, R10, 0x14, RZ ;  /* 0x000000140a0a7819 */ /* 0x000fe400000006ff */
[--C-:B------:R-:W-:Y:S02]  /*4900*/  SHF.R.U64 R12, R12, 0x1, R11.reuse ;  /* 0x000000010c0c7819 */ /* 0x100fe4000000120b */
[----:B------:R-:W-:Y:S02]  /*4910*/  SHF.R.U32.HI R9, RZ, 0x1, R11 ;  /* 0x00000001ff097819 */ /* 0x000fe4000001160b */
[----:B------:R-:W-:Y:S02]  /*4920*/  IADD3 R12, P2, P3, RZ, RZ, R12 ;  /* 0x000000ffff0c7210 */ /* 0x000fe40007b5e00c */
[----:B------:R-:W-:-:S02]  /*4930*/  LEA.HI R8, R8, R13, RZ, 0x1 ;  /* 0x0000000d08087211 */ /* 0x000fc400078f08ff */
[----:B------:R-:W-:Y:S02]  /*4940*/  @!P0 LOP3.LUT R3, R3, 0x80000000, RZ, 0x3c, !PT ;  /* 0x8000000003038812 */ /* 0x000fe400078e3cff */
[----:B------:R-:W-:Y:S02]  /*4950*/  IADD3.X R10, PT, PT, R10, 0x3fe00000, R9, P2, P3 ;  /* 0x3fe000000a0a7810 */ /* 0x000fe400017e6409 */
[----:B------:R-:W-:Y:S02]  /*4960*/  @P1 IADD3 R8, PT, PT, -R8, RZ, RZ ;  /* 0x000000ff08081210 */ /* 0x000fe40007ffe1ff */
[----:B------:R-:W-:-:S07]  /*4970*/  LOP3.LUT R13, R10, R3, RZ, 0xfc, !PT ;  /* 0x000000030a0d7212 */ /* 0x000fce00078efcff */
.L_x_141:
[----:B------:R-:W-:Y:S02]  /*4980*/  MOV R3, R8 ;  /* 0x0000000800037202 */ /* 0x000fe40000000f00 */
[----:B------:R-:W-:Y:S02]  /*4990*/  MOV R8, R0 ;  /* 0x0000000000087202 */ /* 0x000fe40000000f00 */
[----:B------:R-:W-:-:S04]  /*49a0*/  MOV R9, 0x0 ;  /* 0x0000000000097802 */ /* 0x000fc80000000f00 */
[----:B------:R-:W-:Y:S05]  /*49b0*/  RET.REL.NODEC R8 `(_Z7NormalsPfPiiiiS_) ;  /* 0xffffffb408907950 */ /* 0x000fea0003c3ffff */
.L_x_148:
        /* <DEDUP_REMOVED lines=12> */
.L_x_181:


//--------------------- .text._Z3knnPfiS_iPiiS_   --------------------------
	.section	.text._Z3knnPfiS_iPiiS_,"ax",@progbits
	.align	128
        .global         _Z3knnPfiS_iPiiS_
        .type           _Z3knnPfiS_iPiiS_,@function
        .size           _Z3knnPfiS_iPiiS_,(.L_x_183 - _Z3knnPfiS_iPiiS_)
        .other          _Z3knnPfiS_iPiiS_,@"STO_CUDA_ENTRY STV_DEFAULT"
_Z3knnPfiS_iPiiS_:
.text._Z3knnPfiS_iPiiS_:
[----:B------:R-:W-:Y:S01]  /*0000*/  LDC R1, c[0x0][0x37c] ;  /* 0x0000df00ff017b82 */ /* 0x000fe20000000800 */
[----:B------:R-:W0:Y:S01]  /*0010*/  S2R R3, SR_TID.X ;  /* 0x0000000000037919 */ /* 0x000e220000002100 */
[----:B------:R-:W1:Y:S06]  /*0020*/  LDCU UR7, c[0x0][0x398] ;  /* 0x00007300ff0777ac */ /* 0x000e6c0008000800 */
[----:B------:R-:W0:Y:S01]  /*0030*/  S2UR UR4, SR_CTAID.X ;  /* 0x00000000000479c3 */ /* 0x000e220000002500 */
[----:B------:R-:W2:Y:S07]  /*0040*/  LDCU.64 UR8, c[0x0][0x358] ;  /* 0x00006b00ff0877ac */ /* 0x000eae0008000a00 */
[----:B------:R-:W0:Y:S01]  /*0050*/  LDC R0, c[0x0][0x360] ;  /* 0x0000d800ff007b82 */ /* 0x000e220000000800 */
[----:B-1----:R-:W-:Y:S01]  /*0060*/  UISETP.GE.AND UP0, UPT, UR7, 0x1, UPT ;  /* 0x000000010700788c */ /* 0x002fe2000bf06270 */
[----:B0-----:R-:W-:-:S08]  /*0070*/  IMAD R0, R0, UR4, R3 ;  /* 0x0000000400007c24 */ /* 0x001fd0000f8e0203 */
[----:B--2---:R-:W-:Y:S05]  /*0080*/  BRA.U !UP0, `(.L_x_149) ;  /* 0x0000000508fc7547 */ /* 0x004fea000b800000 */
[----:B------:R-:W0:Y:S01]  /*0090*/  LDCU.64 UR4, c[0x0][0x390] ;  /* 0x00007200ff0477ac */ /* 0x000e220008000a00 */
[----:B------:R-:W1:Y:S01]  /*00a0*/  LDC.64 R38, c[0x0][0x380] ;  /* 0x0000e000ff267b82 */ /* 0x000e620000000a00 */
[----:B------:R-:W-:Y:S01]  /*00b0*/  IMAD R3, R0, 0x3, RZ ;  /* 0x0000000300037824 */ /* 0x000fe200078e02ff */
[----:B------:R-:W-:-:S06]  /*00c0*/  UIADD3 UR6, UPT, UPT, -UR7, URZ, URZ ;  /* 0x000000ff07067290 */ /* 0x000fcc000fffe1ff */
[----:B------:R-:W2:Y:S01]  /*00d0*/  LDC.64 R6, c[0x0][0x3b0] ;  /* 0x0000ec00ff067b82 */ /* 0x000ea20000000a00 */
[----:B0-----:R-:W-:-:S04]  /*00e0*/  UIADD3 UR4, UP0, UPT, UR4, 0x4, URZ ;  /* 0x0000000404047890 */ /* 0x001fc8000ff1e0ff */
[----:B------:R-:W-:Y:S02]  /*00f0*/  UIADD3.X UR5, UPT, UPT, URZ, UR5, URZ, UP0, !UPT ;  /* 0x00000005ff057290 */ /* 0x000fe400087fe4ff */
[----:B------:R-:W-:Y:S02]  /*0100*/  IMAD.U32 R4, RZ, RZ, UR4 ;  /* 0x00000004ff047e24 */ /* 0x000fe4000f8e00ff */
[----:B-1----:R-:W-:-:S04]  /*0110*/  IMAD.WIDE R38, R3, 0x4, R38 ;  /* 0x0000000403267825 */ /* 0x002fc800078e0226 */
[----:B------:R-:W-:Y:S02]  /*0120*/  IMAD R3, R0, UR7, RZ ;  /* 0x0000000700037c24 */ /* 0x000fe4000f8e02ff */
[----:B------:R-:W-:-:S07]  /*0130*/  IMAD.U32 R5, RZ, RZ, UR5 ;  /* 0x00000005ff057e24 */ /* 0x000fce000f8e00ff */
.L_x_161:
[----:B------:R-:W3:Y:S04]  /*0140*/  LDG.E R10, desc[UR8][R38.64] ;  /* 0x00000008260a7981 */ /* 0x000ee8000c1e1900 */
[----:B0-----:R-:W3:Y:S01]  /*0150*/  LDG.E R9, desc[UR8][R4.64+-0x4] ;  /* 0xfffffc0804097981 */ /* 0x001ee2000c1e1900 */
[----:B------:R-:W-:Y:S01]  /*0160*/  BSSY.RECONVERGENT B0, `(.L_x_150) ;  /* 0x0000007000007945 */ /* 0x000fe20003800200 */
[----:B------:R-:W-:Y:S01]  /*0170*/  MOV R2, 0x1d0 ;  /* 0x000001d000027802 */ /* 0x000fe20000000f00 */
[----:B---3--:R-:W-:-:S04]  /*0180*/  FADD R10, R10, -R9 ;  /* 0x800000090a0a7221 */ /* 0x008fc80000000000 */
[----:B------:R-:W0:Y:S02]  /*0190*/  F2F.F64.F32 R12, R10 ;  /* 0x0000000a000c7310 */ /* 0x000e240000201800 */
[----:B0-----:R-:W-:-:S10]  /*01a0*/  DADD R16, -RZ, |R12| ;  /* 0x00000000ff107229 */ /* 0x001fd4000000050c */
[----:B------:R-:W-:-:S07]  /*01b0*/  IMAD.MOV.U32 R34, RZ, RZ, R17 ;  /* 0x000000ffff227224 */ /* 0x000fce00078e0011 */
[----:B--2---:R-:W-:Y:S05]  /*01c0*/  CALL.REL.NOINC `($_Z3knnPfiS_iPiiS_$__internal_accurate_pow) ;  /* 0x0000000c00247944 */ /* 0x004fea0003c00000 */
[----:B------:R-:W-:Y:S05]  /*01d0*/  BSYNC.RECONVERGENT B0 ;  /* 0x0000000000007941 */ /* 0x000fea0003800200 */
.L_x_150:
        /* <DEDUP_REMOVED lines=19> */
[----:B------:R-:W-:Y:S02]  /*0310*/  @!P1 IMAD.MOV.U32 R14, RZ, RZ, 0x0 ;  /* 0x00000000ff0e9424 */ /* 0x000fe400078e00ff */
[----:B------:R-:W-:-:S07]  /*0320*/  @!P1 IMAD.MOV.U32 R15, RZ, RZ, 0x7ff00000 ;  /* 0x7ff00000ff0f9424 */ /* 0x000fce00078e00ff */
.L_x_152:
[----:B------:R-:W-:Y:S05]  /*0330*/  BSYNC.RECONVERGENT B0 ;  /* 0x0000000000007941 */ /* 0x000fea0003800200 */
.L_x_151:
[----:B------:R-:W-:Y:S01]  /*0340*/  BSSY.RECONVERGENT B0, `(.L_x_153) ;  /* 0x0000006000007945 */ /* 0x000fe20003800200 */
[----:B------:R-:W-:Y:S02]  /*0350*/  FSEL R10, R14, RZ, P0 ;  /* 0x000000ff0e0a7208 */ /* 0x000fe40000000000 */
[----:B------:R-:W-:Y:S02]  /*0360*/  FSEL R11, R15, 1.875, P0 ;  /* 0x3ff000000f0b7808 */ /* 0x000fe40000000000 */
[----:B------:R-:W-:Y:S02]  /*0370*/  MOV R34, R21 ;  /* 0x0000001500227202 */ /* 0x000fe40000000f00 */
[----:B------:R-:W-:-:S07]  /*0380*/  MOV R2, 0x3a0 ;  /* 0x000003a000027802 */ /* 0x000fce0000000f00 */
[----:B------:R-:W-:Y:S05]  /*0390*/  CALL.REL.NOINC `($_Z3knnPfiS_iPiiS_$__internal_accurate_pow) ;  /* 0x0000000800b07944 */ /* 0x000fea0003c00000 */
[----:B------:R-:W-:Y:S05]  /*03a0*/  BSYNC.RECONVERGENT B0 ;  /* 0x0000000000007941 */ /* 0x000fea0003800200 */
.L_x_153:
        /* <DEDUP_REMOVED lines=20> */
.L_x_155:
[----:B------:R-:W-:Y:S05]  /*04f0*/  BSYNC.RECONVERGENT B0 ;  /* 0x0000000000007941 */ /* 0x000fea0003800200 */
.L_x_154:
[----:B------:R-:W-:Y:S01]  /*0500*/  FSEL R8, R14, RZ, P0 ;  /* 0x000000ff0e087208 */ /* 0x000fe20000000000 */
[----:B------:R-:W-:Y:S01]  /*0510*/  BSSY.RECONVERGENT B0, `(.L_x_156) ;  /* 0x0000006000007945 */ /* 0x000fe20003800200 */
[----:B------:R-:W-:Y:S01]  /*0520*/  FSEL R9, R15, 1.875, P0 ;  /* 0x3ff000000f097808 */ /* 0x000fe20000000000 */
[----:B------:R-:W-:Y:S01]  /*0530*/  IMAD.MOV.U32 R34, RZ, RZ, R17 ;  /* 0x000000ffff227224 */ /* 0x000fe200078e0011 */
[----:B------:R-:W-:-:S04]  /*0540*/  MOV R2, 0x570 ;  /* 0x0000057000027802 */ /* 0x000fc80000000f00 */
[----:B------:R-:W-:-:S11]  /*0550*/  DADD R10, R10, R8 ;  /* 0x000000000a0a7229 */ /* 0x000fd60000000008 */
[----:B------:R-:W-:Y:S05]  /*0560*/  CALL.REL.NOINC `($_Z3knnPfiS_iPiiS_$__internal_accurate_pow) ;  /* 0x00000008003c7944 */ /* 0x000fea0003c00000 */
[----:B------:R-:W-:Y:S05]  /*0570*/  BSYNC.RECONVERGENT B0 ;  /* 0x0000000000007941 */ /* 0x000fea0003800200 */
.L_x_156:
        /* <DEDUP_REMOVED lines=15> */
.L_x_158:
[----:B------:R-:W-:Y:S05]  /*0670*/  BSYNC.RECONVERGENT B0 ;  /* 0x0000000000007941 */ /* 0x000fea0003800200 */
.L_x_157:
[----:B------:R-:W-:Y:S01]  /*0680*/  FSEL R8, R14, RZ, P0 ;  /* 0x000000ff0e087208 */ /* 0x000fe20000000000 */
[----:B------:R-:W-:Y:S01]  /*0690*/  IMAD.MOV.U32 R14, RZ, RZ, 0x0 ;  /* 0x00000000ff0e7424 */ /* 0x000fe200078e00ff */
[----:B------:R-:W-:Y:S01]  /*06a0*/  FSEL R9, R15, 1.875, P0 ;  /* 0x3ff000000f097808 */ /* 0x000fe20000000000 */
[----:B------:R-:W-:Y:S01]  /*06b0*/  IMAD.MOV.U32 R15, RZ, RZ, 0x3fd80000 ;  /* 0x3fd80000ff0f7424 */ /* 0x000fe200078e00ff */
[----:B------:R-:W-:Y:S04]  /*06c0*/  BSSY.RECONVERGENT B0, `(.L_x_159) ;  /* 0x0000012000007945 */ /* 0x000fe80003800200 */
[----:B------:R-:W-:-:S06]  /*06d0*/  DADD R10, R10, R8 ;  /* 0x000000000a0a7229 */ /* 0x000fcc0000000008 */
[----:B------:R-:W0:Y:S04]  /*06e0*/  MUFU.RSQ64H R9, R11 ;  /* 0x0000000b00097308 */ /* 0x000e280000001c00 */
[----:B------:R-:W-:-:S04]  /*06f0*/  IADD3 R8, PT, PT, R11, -0x3500000, RZ ;  /* 0xfcb000000b087810 */ /* 0x000fc80007ffe0ff */
[----:B------:R-:W-:Y:S02]  /*0700*/  ISETP.GE.U32.AND P0, PT, R8, 0x7ca00000, PT ;  /* 0x7ca000000800780c */ /* 0x000fe40003f06070 */
        /* <DEDUP_REMOVED lines=12> */
[----:B------:R-:W-:Y:S05]  /*07d0*/  CALL.REL.NOINC `($__internal_6_$__cuda_sm20_dsqrt_rn_f64_mediumpath_v1) ;  /* 0x0000000000ec7944 */ /* 0x000fea0003c00000 */
.L_x_160:
[----:B------:R-:W-:Y:S05]  /*07e0*/  BSYNC.RECONVERGENT B0 ;  /* 0x0000000000007941 */ /* 0x000fea0003800200 */
.L_x_159:
[----:B------:R-:W0:Y:S01]  /*07f0*/  F2F.F32.F64 R13, R12 ;  /* 0x0000000c000d7310 */ /* 0x000e220000301000 */
[C---:B------:R-:W-:Y:S01]  /*0800*/  IMAD.WIDE R8, R3.reuse, 0x4, R6 ;  /* 0x0000000403087825 */ /* 0x040fe200078e0206 */
[----:B------:R-:W-:Y:S01]  /*0810*/  UIADD3 UR6, UPT, UPT, UR6, 0x1, URZ ;  /* 0x0000000106067890 */ /* 0x000fe2000fffe0ff */
[----:B------:R-:W-:Y:S02]  /*0820*/  IADD3 R4, P0, PT, R4, 0xc, RZ ;  /* 0x0000000c04047810 */ /* 0x000fe40007f1e0ff */
[----:B------:R-:W-:Y:S01]  /*0830*/  IADD3 R3, PT, PT, R3, 0x1, RZ ;  /* 0x0000000103037810 */ /* 0x000fe20007ffe0ff */
[----:B------:R-:W-:Y:S02]  /*0840*/  UISETP.NE.AND UP0, UPT, UR6, URZ, UPT ;  /* 0x000000ff0600728c */ /* 0x000fe4000bf05270 */
[----:B------:R-:W-:Y:S01]  /*0850*/  IMAD.X R5, RZ, RZ, R5, P0 ;  /* 0x000000ffff057224 */ /* 0x000fe200000e0605 */
[----:B0-----:R0:W-:Y:S06]  /*0860*/  STG.E desc[UR8][R8.64], R13 ;  /* 0x0000000d08007986 */ /* 0x0011ec000c101908 */
[----:B------:R-:W-:Y:S05]  /*0870*/  BRA.U UP0, `(.L_x_161) ;  /* 0xfffffff900307547 */ /* 0x000fea000b83ffff */
.L_x_149:
[----:B------:R-:W1:Y:S08]  /*0880*/  LDC R7, c[0x0][0x398] ;  /* 0x0000e600ff077b82 */ /* 0x000e700000000800 */
[----:B------:R-:W2:Y:S08]  /*0890*/  LDC.64 R2, c[0x0][0x3a0] ;  /* 0x0000e800ff027b82 */ /* 0x000eb00000000a00 */
[----:B------:R-:W3:Y:S08]  /*08a0*/  LDC.64 R4, c[0x0][0x3b0] ;  /* 0x0000ec00ff047b82 */ /* 0x000ef00000000a00 */
[----:B------:R-:W-:Y:S01]  /*08b0*/  BAR.SYNC.DEFER_BLOCKING 0x0 ;  /* 0x0000000000007b1d */ /* 0x000fe20000010000 */
[----:B-1----:R-:W-:Y:S01]  /*08c0*/  ISETP.GE.AND P0, PT, R7, 0x1, PT ;  /* 0x000000010700780c */ /* 0x002fe20003f06270 */
[----:B0-----:R-:W-:-:S04]  /*08d0*/  IMAD R9, R0, R7, RZ ;  /* 0x0000000700097224 */ /* 0x001fc800078e02ff */
[----:B--2---:R-:W-:-:S05]  /*08e0*/  IMAD.WIDE R2, R9, 0x4, R2 ;  /* 0x0000000409027825 */ /* 0x004fca00078e0202 */
[----:B------:R0:W-:Y:S03]  /*08f0*/  STG.E desc[UR8][R2.64], RZ ;  /* 0x000000ff02007986 */ /* 0x0001e6000c101908 */
[----:B------:R-:W-:Y:S05]  /*0900*/  @!P0 EXIT ;  /* 0x000000000000894d */ /* 0x000fea0003800000 */
[----:B---3--:R-:W-:-:S04]  /*0910*/  IMAD.WIDE R4, R9, 0x4, R4 ;  /* 0x0000000409047825 */ /* 0x008fc800078e0204 */
[----:B------:R-:W-:-:S07]  /*0920*/  IMAD.MOV.U32 R13, RZ, RZ, RZ ;  /* 0x000000ffff0d7224 */ /* 0x000fce00078e00ff */
.L_x_166:
[----:B------:R-:W-:-:S05]  /*0930*/  IMAD.WIDE.U32 R6, R13, 0x4, R4 ;  /* 0x000000040d067825 */ /* 0x000fca00078e0004 */
[----:B------:R1:W5:Y:S01]  /*0940*/  LDG.E R17, desc[UR8][R6.64] ;  /* 0x0000000806117981 */ /* 0x000362000c1e1900 */
[----:B------:R-:W-:Y:S02]  /*0950*/  ISETP.NE.AND P0, PT, R13, RZ, PT ;  /* 0x000000ff0d00720c */ /* 0x000fe40003f05270 */
[----:B------:R-:W-:-:S11]  /*0960*/  CS2R R8, SRZ ;  /* 0x0000000000087805 */ /* 0x000fd6000001ff00 */
[----:B-1----:R-:W-:Y:S05]  /*0970*/  @!P0 BRA `(.L_x_162) ;  /* 0x0000000000508947 */ /* 0x002fea0003800000 */
[----:B------:R-:W-:Y:S01]  /*0980*/  BSSY.RECONVERGENT B0, `(.L_x_163) ;  /* 0x0000012000007945 */ /* 0x000fe20003800200 */
[----:B------:R-:W-:-:S07]  /*0990*/  IMAD.MOV.U32 R15, RZ, RZ, R13 ;  /* 0x000000ffff0f7224 */ /* 0x000fce00078e000d */
.L_x_165:
[----:B------:R-:W-:-:S04]  /*09a0*/  VIADD R19, R15, 0xffffffff ;  /* 0xffffffff0f137836 */ /* 0x000fc80000000000 */
[----:B-1----:R-:W-:-:S05]  /*09b0*/  IMAD.WIDE.U32 R6, R19, 0x4, R4 ;  /* 0x0000000413067825 */ /* 0x002fca00078e0004 */
[----:B------:R-:W2:Y:S01]  /*09c0*/  LDG.E R0, desc[UR8][R6.64] ;  /* 0x0000000806007981 */ /* 0x000ea2000c1e1900 */
[----:B------:R-:W-:Y:S01]  /*09d0*/  IMAD.MOV.U32 R8, RZ, RZ, R15 ;  /* 0x000000ffff087224 */ /* 0x000fe200078e000f */
[----:B--2--5:R-:W-:-:S13]  /*09e0*/  FSETP.GT.AND P0, PT, R0, R17, PT ;  /* 0x000000110000720b */ /* 0x024fda0003f04000 */
[----:B------:R-:W-:Y:S05]  /*09f0*/  @!P0 BRA `(.L_x_164) ;  /* 0x0000000000288947 */ /* 0x000fea0003800000 */
[----:B------:R-:W-:-:S04]  /*0a00*/  IMAD.WIDE.U32 R6, R15, 0x4, R4 ;  /* 0x000000040f067825 */ /* 0x000fc800078e0004 */
[--C-:B------:R-:W-:Y:S01]  /*0a10*/  IMAD.WIDE.U32 R8, R19, 0x4, R2.reuse ;  /* 0x0000000413087825 */ /* 0x100fe200078e0002 */
[----:B------:R1:W-:Y:S05]  /*0a20*/  STG.E desc[UR8][R6.64], R0 ;  /* 0x0000000006007986 */ /* 0x0003ea000c101908 */
[----:B------:R-:W2:Y:S01]  /*0a30*/  LDG.E R9, desc[UR8][R8.64] ;  /* 0x0000000808097981 */ /* 0x000ea2000c1e1900 */
[C---:B------:R-:W-:Y:S01]  /*0a40*/  IMAD.WIDE.U32 R10, R15.reuse, 0x4, R2 ;  /* 0x000000040f0a7825 */ /* 0x040fe200078e0002 */
[----:B------:R-:W-:-:S03]  /*0a50*/  ISETP.GT.AND P0, PT, R15, 0x1, PT ;  /* 0x000000010f00780c */ /* 0x000fc60003f04270 */
[----:B------:R-:W-:Y:S01]  /*0a60*/  IMAD.MOV.U32 R15, RZ, RZ, R19 ;  /* 0x000000ffff0f7224 */ /* 0x000fe200078e0013 */
[----:B--2---:R1:W-:Y:S09]  /*0a70*/  STG.E desc[UR8][R10.64], R9 ;  /* 0x000000090a007986 */ /* 0x0043f2000c101908 */
[----:B------:R-:W-:Y:S05]  /*0a80*/  @P0 BRA `(.L_x_165) ;  /* 0xfffffffc00c40947 */ /* 0x000fea000383ffff */
[----:B------:R-:W-:-:S07]  /*0a90*/  MOV R8, RZ ;  /* 0x000000ff00087202 */ /* 0x000fce0000000f00 */
.L_x_164:
[----:B------:R-:W-:Y:S05]  /*0aa0*/  BSYNC.RECONVERGENT B0 ;  /* 0x0000000000007941 */ /* 0x000fea0003800200 */
.L_x_163:
[----:B-1----:R-:W-:-:S07]  /*0ab0*/  SHF.R.S32.HI R9, RZ, 0x1f, R8 ;  /* 0x0000001fff097819 */ /* 0x002fce0000011408 */
.L_x_162:
[C---:B------:R-:W-:Y:S01]  /*0ac0*/  IMAD.SHL.U32 R7, R8.reuse, 0x4, RZ ;  /* 0x0000000408077824 */ /* 0x040fe200078e00ff */
[----:B------:R-:W1:Y:S01]  /*0ad0*/  LDCU UR4, c[0x0][0x398] ;  /* 0x00007300ff0477ac */ /* 0x000e620008000800 */
[----:B------:R-:W-:-:S03]  /*0ae0*/  SHF.L.U64.HI R9, R8, 0x2, R9 ;  /* 0x0000000208097819 */ /* 0x000fc60000010209 */
[-C--:B------:R-:W-:Y:S02]  /*0af0*/  IADD3 R6, P0, PT, R4, R7.reuse, RZ ;  /* 0x0000000704067210 */ /* 0x080fe40007f1e0ff */
[----:B------:R-:W-:-:S03]  /*0b00*/  IADD3 R8, P1, PT, R2, R7, RZ ;  /* 0x0000000702087210 */ /* 0x000fc60007f3e0ff */
[--C-:B------:R-:W-:Y:S02]  /*0b10*/  IMAD.X R7, R5, 0x1, R9.reuse, P0 ;  /* 0x0000000105077824 */ /* 0x100fe400000e0609 */
[----:B------:R-:W-:-:S03]  /*0b20*/  IMAD.X R9, R3, 0x1, R9, P1 ;  /* 0x0000000103097824 */ /* 0x000fc600008e0609 */
[----:B-----5:R-:W-:Y:S04]  /*0b30*/  STG.E desc[UR8][R6.64], R17 ;  /* 0x0000001106007986 */ /* 0x020fe8000c101908 */
[----:B------:R2:W-:Y:S02]  /*0b40*/  STG.E desc[UR8][R8.64], R13 ;  /* 0x0000000d08007986 */ /* 0x0005e4000c101908 */
[----:B--2---:R-:W-:-:S05]  /*0b50*/  VIADD R13, R13, 0x1 ;  /* 0x000000010d0d7836 */ /* 0x004fca0000000000 */
[----:B-1----:R-:W-:-:S13]  /*0b60*/  ISETP.NE.AND P0, PT, R13, UR4, PT ;  /* 0x000000040d007c0c */ /* 0x002fda000bf05270 */
[----:B------:R-:W-:Y:S05]  /*0b70*/  @P0 BRA `(.L_x_166) ;  /* 0xfffffffc006c0947 */ /* 0x000fea000383ffff */
[----:B------:R-:W-:Y:S05]  /*0b80*/  EXIT ;  /* 0x000000000000794d */ /* 0x000fea0003800000 */
        .weak           $__internal_6_$__cuda_sm20_dsqrt_rn_f64_mediumpath_v1
        .type           $__internal_6_$__cuda_sm20_dsqrt_rn_f64_mediumpath_v1,@function
        .size           $__internal_6_$__cuda_sm20_dsqrt_rn_f64_mediumpath_v1,($_Z3knnPfiS_iPiiS_$__internal_accurate_pow - $__internal_6_$__cuda_sm20_dsqrt_rn_f64_mediumpath_v1)
$__internal_6_$__cuda_sm20_dsqrt_rn_f64_mediumpath_v1:
        /* <DEDUP_REMOVED lines=14> */
.L_x_168:
        /* <DEDUP_REMOVED lines=9> */
[----:B------:R-:W-:Y:S01]  /*0d00*/  MOV R14, 0x0 ;  /* 0x00000000000e7802 */ /* 0x000fe20000000f00 */
[----:B------:R-:W-:Y:S02]  /*0d10*/  IMAD.MOV.U32 R10, RZ, RZ, RZ ;  /* 0x000000ffff0a7224 */ /* 0x000fe400078e00ff */
[----:B------:R-:W-:Y:S02]  /*0d20*/  IMAD.MOV.U32 R15, RZ, RZ, 0x3fd80000 ;  /* 0x3fd80000ff0f7424 */ /* 0x000fe400078e00ff */
[----:B------:R-:W0:Y:S02]  /*0d30*/  MUFU.RSQ64H R11, R9 ;  /* 0x00000009000b7308 */ /* 0x000e240000001c00 */
        /* <DEDUP_REMOVED lines=9> */
[----:B------:R-:W-:Y:S01]  /*0dd0*/  VIADD R9, R9, 0xfcb00000 ;  /* 0xfcb0000009097836 */ /* 0x000fe20000000000 */
[----:B------:R-:W-:Y:S06]  /*0de0*/  BRA `(.L_x_169) ;  /* 0x0000000000047947 */ /* 0x000fec0003800000 */
.L_x_170:
[----:B------:R-:W-:-:S11]  /*0df0*/  DADD R8, R10, R10 ;  /* 0x000000000a087229 */ /* 0x000fd6000000000a */
.L_x_169:
[----:B------:R-:W-:Y:S05]  /*0e00*/  BSYNC.RECONVERGENT B1 ;  /* 0x0000000000017941 */ /* 0x000fea0003800200 */
.L_x_167:
[----:B------:R-:W-:Y:S01]  /*0e10*/  IMAD.MOV.U32 R12, RZ, RZ, R8 ;  /* 0x000000ffff0c7224 */ /* 0x000fe200078e0008 */
[----:B------:R-:W-:Y:S01]  /*0e20*/  MOV R8, R2 ;  /* 0x0000000200087202 */ /* 0x000fe20000000f00 */
[----:B------:R-:W-:Y:S02]  /*0e30*/  IMAD.MOV.U32 R13, RZ, RZ, R9 ;  /* 0x000000ffff0d7224 */ /* 0x000fe400078e0009 */
[----:B------:R-:W-:-:S04]  /*0e40*/  IMAD.MOV.U32 R9, RZ, RZ, 0x0 ;  /* 0x00000000ff097424 */ /* 0x000fc800078e00ff */
[----:B------:R-:W-:Y:S05]  /*0e50*/  RET.REL.NODEC R8 `(_Z3knnPfiS_iPiiS_) ;  /* 0xfffffff008687950 */ /* 0x000fea0003c3ffff */
        .type           $_Z3knnPfiS_iPiiS_$__internal_accurate_pow,@function
        .size           $_Z3knnPfiS_iPiiS_$__internal_accurate_pow,(.L_x_183 - $_Z3knnPfiS_iPiiS_$__internal_accurate_pow)
$_Z3knnPfiS_iPiiS_$__internal_accurate_pow:
        /* <DEDUP_REMOVED lines=14> */
[----:B------:R-:W-:Y:S01]  /*0f40*/  LOP3.LUT R17, R17, 0x800fffff, RZ, 0xc0, !PT ;  /* 0x800fffff11117812 */ /* 0x000fe200078ec0ff */
[----:B------:R-:W-:Y:S02]  /*0f50*/  IMAD.MOV.U32 R20, RZ, RZ, R16 ;  /* 0x000000ffff147224 */ /* 0x000fe400078e0010 */
[----:B------:R-:W-:Y:S01]  /*0f60*/  IMAD.MOV.U32 R16, RZ, RZ, RZ ;  /* 0x000000ffff107224 */ /* 0x000fe200078e00ff */
[----:B------:R-:W-:Y:S01]  /*0f70*/  LOP3.LUT R21, R17, 0x3ff00000, RZ, 0xfc, !PT ;  /* 0x3ff0000011157812 */ /* 0x000fe200078efcff */
[----:B------:R-:W-:-:S03]  /*0f80*/  VIADD R14, R34, 0xfffffc01 ;  /* 0xfffffc01220e7836 */ /* 0x000fc60000000000 */
[----:B------:R-:W-:-:S13]  /*0f90*/  ISETP.GE.U32.AND P1, PT, R21, 0x3ff6a09f, PT ;  /* 0x3ff6a09f1500780c */ /* 0x000fda0003f26070 */
[----:B------:R-:W-:Y:S01]  /*0fa0*/  @P1 IADD3 R17, PT, PT, R21, -0x100000, RZ ;  /* 0xfff0000015111810 */ /* 0x000fe20007ffe0ff */
[----:B------:R-:W-:-:S04]  /*0fb0*/  @P1 VIADD R14, R34, 0xfffffc02 ;  /* 0xfffffc02220e1836 */ /* 0x000fc80000000000 */
[----:B------:R-:W-:Y:S01]  /*0fc0*/  @P1 IMAD.MOV.U32 R21, RZ, RZ, R17 ;  /* 0x000000ffff151224 */ /* 0x000fe200078e0011 */
[----:B------:R-:W-:-:S05]  /*0fd0*/  LOP3.LUT R14, R14, 0x80000000, RZ, 0x3c, !PT ;  /* 0x800000000e0e7812 */ /* 0x000fca00078e3cff */
        /* <DEDUP_REMOVED lines=8> */
[----:B------:R-:W-:Y:S02]  /*1060*/  DMUL R28, R16, R16 ;  /* 0x00000010101c7228 */ /* 0x000fe40000000000 */
[----:B------:R-:W-:-:S06]  /*1070*/  DADD R22, R20, -R16 ;  /* 0x0000000014167229 */ /* 0x000fcc0000000810 */
[----:B------:R-:W-:Y:S01]  /*1080*/  DFMA R18, R28, UR4, R18 ;  /* 0x000000041c127c2b */ /* 0x000fe20008000012 */
[----:B------:R-:W-:Y:S01]  /*1090*/  UMOV UR4, 0x75488a3f ;  /* 0x75488a3f00047882 */ /* 0x000fe20000000000 */
[----:B------:R-:W-:Y:S01]  /*10a0*/  UMOV UR5, 0x3ef3b20a ;  /* 0x3ef3b20a00057882 */ /* 0x000fe20000000000 */
[----:B------:R-:W-:-:S05]  /*10b0*/  DADD R22, R22, R22 ;  /* 0x0000000016167229 */ /* 0x000fca0000000016 */
[----:B------:R-:W-:Y:S01]  /*10c0*/  DFMA R26, R28, R18, UR4 ;  /* 0x000000041c1a7e2b */ /* 0x000fe20008000012 */
[----:B------:R-:W-:Y:S01]  /*10d0*/  UMOV UR4, 0xe4faecd5 ;  /* 0xe4faecd500047882 */ /* 0x000fe20000000000 */
[----:B------:R-:W-:Y:S01]  /*10e0*/  UMOV UR5, 0x3f1745cd ;  /* 0x3f1745cd00057882 */ /* 0x000fe20000000000 */
[-C--:B------:R-:W-:Y:S02]  /*10f0*/  DFMA R22, R20, -R16.reuse, R22 ;  /* 0x800000101416722b */ /* 0x080fe40000000016 */
[----:B------:R-:W-:-:S03]  /*1100*/  DMUL R20, R16, R16 ;  /* 0x0000001010147228 */ /* 0x000fc60000000000 */
[----:B------:R-:W-:Y:S01]  /*1110*/  DFMA R26, R28, R26, UR4 ;  /* 0x000000041c1a7e2b */ /* 0x000fe2000800001a */
[----:B------:R-:W-:Y:S01]  /*1120*/  UMOV UR4, 0x258a578b ;  /* 0x258a578b00047882 */ /* 0x000fe20000000000 */
[----:B------:R-:W-:Y:S01]  /*1130*/  UMOV UR5, 0x3f3c71c7 ;  /* 0x3f3c71c700057882 */ /* 0x000fe20000000000 */
[----:B------:R-:W-:-:S05]  /*1140*/  DMUL R22, R30, R22 ;  /* 0x000000161e167228 */ /* 0x000fca0000000000 */
[----:B------:R-:W-:Y:S01]  /*1150*/  DFMA R26, R28, R26, UR4 ;  /* 0x000000041c1a7e2b */ /* 0x000fe2000800001a */
[----:B------:R-:W-:Y:S01]  /*1160*/  UMOV UR4, 0x9242b910 ;  /* 0x9242b91000047882 */ /* 0x000fe20000000000 */
[----:B------:R-:W-:-:S03]  /*1170*/  UMOV UR5, 0x3f624924 ;  /* 0x3f62492400057882 */ /* 0x000fc60000000000 */
[----:B------:R-:W-:Y:S01]  /*1180*/  VIADD R33, R23, 0x100000 ;  /* 0x0010000017217836 */ /* 0x000fe20000000000 */
[----:B------:R-:W-:Y:S02]  /*1190*/  MOV R32, R22 ;  /* 0x0000001600207202 */ /* 0x000fe40000000f00 */
[----:B------:R-:W-:Y:S01]  /*11a0*/  DFMA R26, R28, R26, UR4 ;  /* 0x000000041c1a7e2b */ /* 0x000fe2000800001a */
[----:B------:R-:W-:Y:S01]  /*11b0*/  UMOV UR4, 0x99999dfb ;  /* 0x99999dfb00047882 */ /* 0x000fe20000000000 */
[----:B------:R-:W-:-:S06]  /*11c0*/  UMOV UR5, 0x3f899999 ;  /* 0x3f89999900057882 */ /* 0x000fcc0000000000 */
[----:B------:R-:W-:Y:S01]  /*11d0*/  DFMA R26, R28, R26, UR4 ;  /* 0x000000041c1a7e2b */ /* 0x000fe2000800001a */
[----:B------:R-:W-:Y:S01]  /*11e0*/  UMOV UR4, 0x55555555 ;  /* 0x5555555500047882 */ /* 0x000fe20000000000 */
[----:B------:R-:W-:-:S06]  /*11f0*/  UMOV UR5, 0x3fb55555 ;  /* 0x3fb5555500057882 */ /* 0x000fcc0000000000 */
[----:B------:R-:W-:-:S08]  /*1200*/  DFMA R18, R28, R26, UR4 ;  /* 0x000000041c127e2b */ /* 0x000fd0000800001a */
[----:B------:R-:W-:Y:S01]  /*1210*/  DADD R24, -R18, UR4 ;  /* 0x0000000412187e29 */ /* 0x000fe20008000100 */
[----:B------:R-:W-:Y:S01]  /*1220*/  UMOV UR4, 0xb9e7b0 ;  /* 0x00b9e7b000047882 */ /* 0x000fe20000000000 */
[----:B------:R-:W-:-:S06]  /*1230*/  UMOV UR5, 0x3c46a4cb ;  /* 0x3c46a4cb00057882 */ /* 0x000fcc0000000000 */
[----:B------:R-:W-:Y:S02]  /*1240*/  DFMA R28, R28, R26, R24 ;  /* 0x0000001a1c1c722b */ /* 0x000fe40000000018 */
[C---:B------:R-:W-:Y:S02]  /*1250*/  DMUL R24, R16.reuse, R20 ;  /* 0x0000001410187228 */ /* 0x040fe40000000000 */
[----:B------:R-:W-:-:S04]  /*1260*/  DFMA R26, R16, R16, -R20 ;  /* 0x00000010101a722b */ /* 0x000fc80000000814 */
[----:B------:R-:W-:Y:S01]  /*1270*/  DADD R28, R28, -UR4 ;  /* 0x800000041c1c7e29 */ /* 0x000fe20008000000 */
[----:B------:R-:W-:Y:S01]  /*1280*/  UMOV UR4, 0x80000000 ;  /* 0x8000000000047882 */ /* 0x000fe20000000000 */
[C---:B------:R-:W-:Y:S01]  /*1290*/  DFMA R30, R16.reuse, R20, -R24 ;  /* 0x00000014101e722b */ /* 0x040fe20000000818 */
[----:B------:R-:W-:Y:S01]  /*12a0*/  UMOV UR5, 0x43300000 ;  /* 0x4330000000057882 */ /* 0x000fe20000000000 */
[----:B------:R-:W-:Y:S02]  /*12b0*/  DFMA R26, R16, R32, R26 ;  /* 0x00000020101a722b */ /* 0x000fe4000000001a */
[----:B------:R-:W-:Y:S01]  /*12c0*/  DADD R14, R14, -UR4 ;  /* 0x800000040e0e7e29 */ /* 0x000fe20008000000 */
[----:B------:R-:W-:Y:S01]  /*12d0*/  UMOV UR4, 0xfefa39ef ;  /* 0xfefa39ef00047882 */ /* 0x000fe20000000000 */
[----:B------:R-:W-:Y:S02]  /*12e0*/  UMOV UR5, 0x3fe62e42 ;  /* 0x3fe62e4200057882 */ /* 0x000fe40000000000 */
[----:B------:R-:W-:-:S02]  /*12f0*/  DFMA R30, R22, R20, R30 ;  /* 0x00000014161e722b */ /* 0x000fc4000000001e */
[----:B------:R-:W-:-:S06]  /*1300*/  DADD R20, R18, R28 ;  /* 0x0000000012147229 */ /* 0x000fcc000000001c */
[----:B------:R-:W-:Y:S02]  /*1310*/  DFMA R30, R16, R26, R30 ;  /* 0x0000001a101e722b */ /* 0x000fe4000000001e */
[----:B------:R-:W-:Y:S02]  /*1320*/  DMUL R26, R20, R24 ;  /* 0x00000018141a7228 */ /* 0x000fe40000000000 */
[----:B------:R-:W-:-:S06]  /*1330*/  DADD R32, R18, -R20 ;  /* 0x0000000012207229 */ /* 0x000fcc0000000814 */
[----:B------:R-:W-:Y:S02]  /*1340*/  DFMA R18, R20, R24, -R26 ;  /* 0x000000181412722b */ /* 0x000fe4000000081a */
[----:B------:R-:W-:-:S06]  /*1350*/  DADD R32, R28, R32 ;  /* 0x000000001c207229 */ /* 0x000fcc0000000020 */
        /* <DEDUP_REMOVED lines=23> */
[----:B------:R-:W-:Y:S02]  /*14d0*/  IMAD.MOV.U32 R14, RZ, RZ, 0x652b82fe ;  /* 0x652b82feff0e7424 */ /* 0x000fe400078e00ff */
[----:B------:R-:W-:-:S05]  /*14e0*/  IMAD.MOV.U32 R15, RZ, RZ, 0x3ff71547 ;  /* 0x3ff71547ff0f7424 */ /* 0x000fca00078e00ff */
        /* <DEDUP_REMOVED lines=12> */
[----:B------:R-:W-:Y:S01]  /*15b0*/  MOV R20, 0xfca213ea ;  /* 0xfca213ea00147802 */ /* 0x000fe20000000f00 */
[----:B------:R-:W-:Y:S01]  /*15c0*/  IMAD.MOV.U32 R21, RZ, RZ, 0x3e928af3 ;  /* 0x3e928af3ff157424 */ /* 0x000fe200078e00ff */
[----:B------:R-:W-:-:S05]  /*15d0*/  UMOV UR5, 0x3e5ade15 ;  /* 0x3e5ade1500057882 */ /* 0x000fca0000000000 */
        /* <DEDUP_REMOVED lines=37> */
[----:B------:R-:W-:Y:S01]  /*1830*/  @!P1 LEA R21, R15, R21, 0x14 ;  /* 0x000000150f159211 */ /* 0x000fe200078ea0ff */
[----:B------:R-:W-:-:S05]  /*1840*/  @!P1 IMAD.IADD R14, R14, 0x1, -R15 ;  /* 0x000000010e0e9824 */ /* 0x000fca00078e0a0f */
[----:B------:R-:W-:Y:S01]  /*1850*/  @!P1 LEA R15, R14, 0x3ff00000, 0x14 ;  /* 0x3ff000000e0f9811 */ /* 0x000fe200078ea0ff */
[----:B------:R-:W-:-:S06]  /*1860*/  @!P1 IMAD.MOV.U32 R14, RZ, RZ, RZ ;  /* 0x000000ffff0e9224 */ /* 0x000fcc00078e00ff */
[----:B------:R-:W-:-:S11]  /*1870*/  @!P1 DMUL R18, R20, R14 ;  /* 0x0000000e14129228 */ /* 0x000fd60000000000 */
.L_x_171:
[----:B------:R-:W-:Y:S01]  /*1880*/  DFMA R22, R22, R18, R18 ;  /* 0x000000121616722b */ /* 0x000fe20000000012 */
[----:B------:R-:W-:Y:S01]  /*1890*/  IMAD.MOV.U32 R16, RZ, RZ, R2 ;  /* 0x000000ffff107224 */ /* 0x000fe200078e0002 */
[----:B------:R-:W-:Y:S01]  /*18a0*/  DSETP.NEU.AND P0, PT, |R18|, +INF , PT ;  /* 0x7ff000001200742a */ /* 0x000fe20003f0d200 */
[----:B------:R-:W-:-:S07]  /*18b0*/  IMAD.MOV.U32 R17, RZ, RZ, 0x0 ;  /* 0x00000000ff117424 */ /* 0x000fce00078e00ff */
[----:B------:R-:W-:Y:S02]  /*18c0*/  FSEL R14, R18, R22, !P0 ;  /* 0x00000016120e7208 */ /* 0x000fe40004000000 */
[----:B------:R-:W-:Y:S01]  /*18d0*/  FSEL R18, R19, R23, !P0 ;  /* 0x0000001713127208 */ /* 0x000fe20004000000 */
[----:B------:R-:W-:Y:S06]  /*18e0*/  RET.REL.NODEC R16 `(_Z3knnPfiS_iPiiS_) ;  /* 0xffffffe410c47950 */ /* 0x000fec0003c3ffff */
.L_x_172:
        /* <DEDUP_REMOVED lines=9> */
.L_x_183:


//--------------------- .nv.global.init           --------------------------
	.section	.nv.global.init,"aw",@progbits
	.align	16
.nv.global.init:
	.type		__cudart_sin_cos_coeffs,@object
	.size		__cudart_sin_cos_coeffs,(__cudart_i2opi_d - __cudart_sin_cos_coeffs)
__cudart_sin_cos_coeffs:
        /*0000*/ 	.byte	0x46, 0xd2, 0xb0, 0x2c, 0xf1, 0xe5, 0x5a, 0xbe, 0x92, 0xe3, 0xac, 0x69, 0xe3, 0x1d, 0xc7, 0x3e
        /*0010*/ 	.byte	0xa1, 0x62, 0xdb, 0x19, 0xa0, 0x01, 0x2a, 0xbf, 0x18, 0x08, 0x11, 0x11, 0x11, 0x11, 0x81, 0x3f
        /*0020*/ 	.byte	0x54, 0x55, 0x55, 0x55, 0x55, 0x55, 0xc5, 0xbf, 0x00, 0x00, 0x00, 0x00, 0x00, 0x00, 0x00, 0x00
        /*0030*/ 	.byte	0x00, 0x00, 0x00, 0x00, 0x00, 0x00, 0x00, 0x00, 0x64, 0x81, 0xfd, 0x20, 0x83, 0xff, 0xa8, 0xbd
        /*0040*/ 	.byte	0x28, 0x85, 0xef, 0xc1, 0xa7, 0xee, 0x21, 0x3e, 0xd9, 0xe6, 0x06, 0x8e, 0x4f, 0x7e, 0x92, 0xbe
        /*0050*/ 	.byte	0xe9, 0xbc, 0xdd, 0x19, 0xa0, 0x01, 0xfa, 0x3e, 0x47, 0x5d, 0xc1, 0x16, 0x6c, 0xc1, 0x56, 0xbf
        /*0060*/ 	.byte	0x51, 0x55, 0x55, 0x55, 0x55, 0x55, 0xa5, 0x3f, 0x00, 0x00, 0x00, 0x00, 0x00, 0x00, 0xe0, 0xbf
        /*0070*/ 	.byte	0x00, 0x00, 0x00, 0x00, 0x00, 0x00, 0xf0, 0x3f, 0x00, 0x00, 0x00, 0x00, 0x00, 0x00, 0x00, 0x00
	.type		__cudart_i2opi_d,@object
	.size		__cudart_i2opi_d,(.L_0 - __cudart_i2opi_d)
__cudart_i2opi_d:
        /* <DEDUP_REMOVED lines=9> */
.L_0:


//--------------------- .nv.shared.reserved.0     --------------------------
	.section	.nv.shared.reserved.0,"aw",@nobits
	.weak		__nv_reservedSMEM_offset_0_alias
	.size		__nv_reservedSMEM_offset_0_alias, 0, 64
	.other		__nv_reservedSMEM_offset_0_alias,@"STO_CUDA_RESERVED_SHARED STV_DEFAULT"
__nv_reservedSMEM_offset_0_alias:
	.zero		0
	.zero		64


//--------------------- .nv.constant0._Z5ErroriPfS_S_PiS_i --------------------------
	.section	.nv.constant0._Z5ErroriPfS_S_PiS_i,"a",@progbits
	.sectionflags	@""
	.align	4
.nv.constant0._Z5ErroriPfS_S_PiS_i:
	.zero		948


//--------------------- .nv.constant0._Z3RyTPfS_S_S_ --------------------------
	.section	.nv.constant0._Z3RyTPfS_S_S_,"a",@progbits
	.sectionflags	@""
	.align	4
.nv.constant0._Z3RyTPfS_S_S_:
	.zero		928


//--------------------- .nv.constant0._Z3CxbPfiS_iPiS_S_S_S_S_S_ --------------------------
	.section	.nv.constant0._Z3CxbPfiS_iPiS_S_S_S_S_S_,"a",@progbits
	.sectionflags	@""
	.align	4
.nv.constant0._Z3CxbPfiS_iPiS_S_S_S_S_S_:
	.zero		984


//--------------------- .nv.constant0._Z8MatchingPfS_iPi --------------------------
	.section	.nv.constant0._Z8MatchingPfS_iPi,"a",@progbits
	.sectionflags	@""
	.align	4
.nv.constant0._Z8MatchingPfS_iPi:
	.zero		928


//--------------------- .nv.constant0._Z7NormalsPfPiiiiS_ --------------------------
	.section	.nv.constant0._Z7NormalsPfPiiiiS_,"a",@progbits
	.sectionflags	@""
	.align	4
.nv.constant0._Z7NormalsPfPiiiiS_:
	.zero		936


//--------------------- .nv.constant0._Z3knnPfiS_iPiiS_ --------------------------
	.section	.nv.constant0._Z3knnPfiS_iPiiS_,"a",@progbits
	.sectionflags	@""
	.align	4
.nv.constant0._Z3knnPfiS_iPiiS_:
	.zero		952


//--------------------- SYMBOLS --------------------------

	.type		.nv.reservedSmem.offset0,@object
	.size		.nv.reservedSmem.offset0,0x4
	.type		malloc,@function
